//
// Generated by NVIDIA NVVM Compiler
//
// Compiler Build ID: CL-36424714
// Cuda compilation tools, release 13.0, V13.0.88
// Based on NVVM 20.0.0
//

.version 9.0
.target sm_100
.address_size 64

	// .globl	_Z12setup_kernelP17curandStateXORWOWm
.global .align 4 .b8 precalc_xorwow_matrix[102400];
.global .align 4 .b8 precalc_xorwow_offset_matrix[102400];
.global .align 4 .b8 mrg32k3aM1[2304];
.global .align 4 .b8 mrg32k3aM2[2304];
.global .align 4 .b8 mrg32k3aM1SubSeq[2016];
.global .align 4 .b8 mrg32k3aM2SubSeq[2016];
.global .align 4 .b8 mrg32k3aM1Seq[2304];
.global .align 4 .b8 mrg32k3aM2Seq[2304];
.const .align 8 .b8 __cr_lgamma_table[72];
.global .align 1 .b8 _ZN34_INTERNAL_39711a7a_4_k_cu_a80b5f3d4cuda3std3__45__cpo5beginE[1];
.global .align 1 .b8 _ZN34_INTERNAL_39711a7a_4_k_cu_a80b5f3d4cuda3std3__45__cpo3endE[1];
.global .align 1 .b8 _ZN34_INTERNAL_39711a7a_4_k_cu_a80b5f3d4cuda3std3__45__cpo6cbeginE[1];
.global .align 1 .b8 _ZN34_INTERNAL_39711a7a_4_k_cu_a80b5f3d4cuda3std3__45__cpo4cendE[1];
.global .align 1 .b8 _ZN34_INTERNAL_39711a7a_4_k_cu_a80b5f3d4cuda3std3__45__cpo6rbeginE[1];
.global .align 1 .b8 _ZN34_INTERNAL_39711a7a_4_k_cu_a80b5f3d4cuda3std3__45__cpo4rendE[1];
.global .align 1 .b8 _ZN34_INTERNAL_39711a7a_4_k_cu_a80b5f3d4cuda3std3__45__cpo7crbeginE[1];
.global .align 1 .b8 _ZN34_INTERNAL_39711a7a_4_k_cu_a80b5f3d4cuda3std3__45__cpo5crendE[1];
.global .align 1 .b8 _ZN34_INTERNAL_39711a7a_4_k_cu_a80b5f3d4cuda3std3__436_GLOBAL__N__39711a7a_4_k_cu_a80b5f3d6ignoreE[1];
.global .align 1 .b8 _ZN34_INTERNAL_39711a7a_4_k_cu_a80b5f3d4cuda3std3__419piecewise_constructE[1];
.global .align 1 .b8 _ZN34_INTERNAL_39711a7a_4_k_cu_a80b5f3d4cuda3std3__48in_placeE[1];
.global .align 1 .b8 _ZN34_INTERNAL_39711a7a_4_k_cu_a80b5f3d4cuda3std3__420unreachable_sentinelE[1];
.global .align 1 .b8 _ZN34_INTERNAL_39711a7a_4_k_cu_a80b5f3d4cuda3std3__47nulloptE[1];
.global .align 1 .b8 _ZN34_INTERNAL_39711a7a_4_k_cu_a80b5f3d4cuda3std3__48unexpectE[1];
.global .align 1 .b8 _ZN34_INTERNAL_39711a7a_4_k_cu_a80b5f3d4cuda3std6ranges3__45__cpo4swapE[1];
.global .align 1 .b8 _ZN34_INTERNAL_39711a7a_4_k_cu_a80b5f3d4cuda3std6ranges3__45__cpo9iter_moveE[1];
.global .align 1 .b8 _ZN34_INTERNAL_39711a7a_4_k_cu_a80b5f3d4cuda3std6ranges3__45__cpo5beginE[1];
.global .align 1 .b8 _ZN34_INTERNAL_39711a7a_4_k_cu_a80b5f3d4cuda3std6ranges3__45__cpo3endE[1];
.global .align 1 .b8 _ZN34_INTERNAL_39711a7a_4_k_cu_a80b5f3d4cuda3std6ranges3__45__cpo6cbeginE[1];
.global .align 1 .b8 _ZN34_INTERNAL_39711a7a_4_k_cu_a80b5f3d4cuda3std6ranges3__45__cpo4cendE[1];
.global .align 1 .b8 _ZN34_INTERNAL_39711a7a_4_k_cu_a80b5f3d4cuda3std6ranges3__45__cpo7advanceE[1];
.global .align 1 .b8 _ZN34_INTERNAL_39711a7a_4_k_cu_a80b5f3d4cuda3std6ranges3__45__cpo9iter_swapE[1];
.global .align 1 .b8 _ZN34_INTERNAL_39711a7a_4_k_cu_a80b5f3d4cuda3std6ranges3__45__cpo4nextE[1];
.global .align 1 .b8 _ZN34_INTERNAL_39711a7a_4_k_cu_a80b5f3d4cuda3std6ranges3__45__cpo4prevE[1];
.global .align 1 .b8 _ZN34_INTERNAL_39711a7a_4_k_cu_a80b5f3d4cuda3std6ranges3__45__cpo4dataE[1];
.global .align 1 .b8 _ZN34_INTERNAL_39711a7a_4_k_cu_a80b5f3d4cuda3std6ranges3__45__cpo5cdataE[1];
.global .align 1 .b8 _ZN34_INTERNAL_39711a7a_4_k_cu_a80b5f3d4cuda3std6ranges3__45__cpo4sizeE[1];
.global .align 1 .b8 _ZN34_INTERNAL_39711a7a_4_k_cu_a80b5f3d4cuda3std6ranges3__45__cpo5ssizeE[1];
.global .align 1 .b8 _ZN34_INTERNAL_39711a7a_4_k_cu_a80b5f3d4cuda3std6ranges3__45__cpo8distanceE[1];
.global .align 1 .b8 _ZN34_INTERNAL_39711a7a_4_k_cu_a80b5f3d6thrust24THRUST_300001_SM_1000_NS8cuda_cub3parE[1];
.global .align 1 .b8 _ZN34_INTERNAL_39711a7a_4_k_cu_a80b5f3d6thrust24THRUST_300001_SM_1000_NS8cuda_cub10par_nosyncE[1];
.global .align 1 .b8 _ZN34_INTERNAL_39711a7a_4_k_cu_a80b5f3d6thrust24THRUST_300001_SM_1000_NS6system6detail10sequential3seqE[1];
.global .align 1 .b8 _ZN34_INTERNAL_39711a7a_4_k_cu_a80b5f3d6thrust24THRUST_300001_SM_1000_NS12placeholders2_1E[1];
.global .align 1 .b8 _ZN34_INTERNAL_39711a7a_4_k_cu_a80b5f3d6thrust24THRUST_300001_SM_1000_NS12placeholders2_2E[1];
.global .align 1 .b8 _ZN34_INTERNAL_39711a7a_4_k_cu_a80b5f3d6thrust24THRUST_300001_SM_1000_NS12placeholders2_3E[1];
.global .align 1 .b8 _ZN34_INTERNAL_39711a7a_4_k_cu_a80b5f3d6thrust24THRUST_300001_SM_1000_NS12placeholders2_4E[1];
.global .align 1 .b8 _ZN34_INTERNAL_39711a7a_4_k_cu_a80b5f3d6thrust24THRUST_300001_SM_1000_NS12placeholders2_5E[1];
.global .align 1 .b8 _ZN34_INTERNAL_39711a7a_4_k_cu_a80b5f3d6thrust24THRUST_300001_SM_1000_NS12placeholders2_6E[1];
.global .align 1 .b8 _ZN34_INTERNAL_39711a7a_4_k_cu_a80b5f3d6thrust24THRUST_300001_SM_1000_NS12placeholders2_7E[1];
.global .align 1 .b8 _ZN34_INTERNAL_39711a7a_4_k_cu_a80b5f3d6thrust24THRUST_300001_SM_1000_NS12placeholders2_8E[1];
.global .align 1 .b8 _ZN34_INTERNAL_39711a7a_4_k_cu_a80b5f3d6thrust24THRUST_300001_SM_1000_NS12placeholders2_9E[1];
.global .align 1 .b8 _ZN34_INTERNAL_39711a7a_4_k_cu_a80b5f3d6thrust24THRUST_300001_SM_1000_NS12placeholders3_10E[1];
.global .align 1 .b8 _ZN34_INTERNAL_39711a7a_4_k_cu_a80b5f3d6thrust24THRUST_300001_SM_1000_NS3seqE[1];

.visible .entry _Z12setup_kernelP17curandStateXORWOWm(
	.param .u64 .ptr .align 1 _Z12setup_kernelP17curandStateXORWOWm_param_0,
	.param .u64 _Z12setup_kernelP17curandStateXORWOWm_param_1
)
{
	.reg .pred 	%p<24>;
	.reg .b32 	%r<413>;
	.reg .b64 	%rd<19>;

	ld.param.u64 	%rd8, [_Z12setup_kernelP17curandStateXORWOWm_param_0];
	ld.param.u64 	%rd9, [_Z12setup_kernelP17curandStateXORWOWm_param_1];
	cvta.to.global.u64 	%rd10, %rd8;
	mov.u32 	%r182, %tid.x;
	mov.u32 	%r183, %ctaid.x;
	mov.u32 	%r184, %ntid.x;
	mad.lo.s32 	%r185, %r183, %r184, %r182;
	cvt.s64.s32 	%rd18, %r185;
	mul.wide.s32 	%rd11, %r185, 48;
	add.s64 	%rd2, %rd10, %rd11;
	cvt.u32.u64 	%r186, %rd9;
	xor.b32  	%r187, %r186, -1429050551;
	mul.lo.s32 	%r188, %r187, 1099087573;
	{ .reg .b32 tmp; mov.b64 {tmp, %r189}, %rd9; }
	xor.b32  	%r190, %r189, -136515619;
	mul.lo.s32 	%r191, %r190, -1703105765;
	add.s32 	%r192, %r188, %r191;
	add.s32 	%r193, %r192, 6615241;
	add.s32 	%r194, %r188, 123456789;
	st.global.v2.u32 	[%rd2], {%r193, %r194};
	xor.b32  	%r195, %r188, 362436069;
	add.s32 	%r196, %r191, 521288629;
	st.global.v2.u32 	[%rd2+8], {%r195, %r196};
	xor.b32  	%r197, %r191, 88675123;
	add.s32 	%r198, %r188, 5783321;
	st.global.v2.u32 	[%rd2+16], {%r197, %r198};
	setp.eq.s32 	%p1, %r185, 0;
	@%p1 bra 	$L__BB0_42;
	mov.b32 	%r319, 0;
$L__BB0_2:
	and.b64  	%rd4, %rd18, 3;
	setp.eq.s64 	%p2, %rd4, 0;
	@%p2 bra 	$L__BB0_41;
	mul.wide.u32 	%rd12, %r319, 3200;
	mov.u64 	%rd13, precalc_xorwow_matrix;
	add.s64 	%rd5, %rd13, %rd12;
	cvt.u32.u64 	%r2, %rd4;
	mov.b32 	%r320, 0;
$L__BB0_4:
	mov.b32 	%r333, 0;
	mov.u32 	%r334, %r333;
	mov.u32 	%r335, %r333;
	mov.u32 	%r336, %r333;
	mov.u32 	%r337, %r333;
	mov.u32 	%r326, %r333;
$L__BB0_5:
	mul.wide.u32 	%rd14, %r326, 4;
	add.s64 	%rd15, %rd2, %rd14;
	ld.global.u32 	%r10, [%rd15+4];
	shl.b32 	%r11, %r326, 5;
	mov.b32 	%r332, 0;
$L__BB0_6:
	.pragma "nounroll";
	shr.u32 	%r203, %r10, %r332;
	and.b32  	%r204, %r203, 1;
	setp.eq.b32 	%p3, %r204, 1;
	not.pred 	%p4, %p3;
	add.s32 	%r205, %r11, %r332;
	mul.lo.s32 	%r206, %r205, 5;
	mul.wide.u32 	%rd16, %r206, 4;
	add.s64 	%rd6, %rd5, %rd16;
	@%p4 bra 	$L__BB0_8;
	ld.global.u32 	%r207, [%rd6];
	xor.b32  	%r337, %r337, %r207;
	ld.global.u32 	%r208, [%rd6+4];
	xor.b32  	%r336, %r336, %r208;
	ld.global.u32 	%r209, [%rd6+8];
	xor.b32  	%r335, %r335, %r209;
	ld.global.u32 	%r210, [%rd6+12];
	xor.b32  	%r334, %r334, %r210;
	ld.global.u32 	%r211, [%rd6+16];
	xor.b32  	%r333, %r333, %r211;
$L__BB0_8:
	and.b32  	%r213, %r203, 2;
	setp.eq.s32 	%p5, %r213, 0;
	@%p5 bra 	$L__BB0_10;
	ld.global.u32 	%r214, [%rd6+20];
	xor.b32  	%r337, %r337, %r214;
	ld.global.u32 	%r215, [%rd6+24];
	xor.b32  	%r336, %r336, %r215;
	ld.global.u32 	%r216, [%rd6+28];
	xor.b32  	%r335, %r335, %r216;
	ld.global.u32 	%r217, [%rd6+32];
	xor.b32  	%r334, %r334, %r217;
	ld.global.u32 	%r218, [%rd6+36];
	xor.b32  	%r333, %r333, %r218;
$L__BB0_10:
	and.b32  	%r220, %r203, 4;
	setp.eq.s32 	%p6, %r220, 0;
	@%p6 bra 	$L__BB0_12;
	ld.global.u32 	%r221, [%rd6+40];
	xor.b32  	%r337, %r337, %r221;
	ld.global.u32 	%r222, [%rd6+44];
	xor.b32  	%r336, %r336, %r222;
	ld.global.u32 	%r223, [%rd6+48];
	xor.b32  	%r335, %r335, %r223;
	ld.global.u32 	%r224, [%rd6+52];
	xor.b32  	%r334, %r334, %r224;
	ld.global.u32 	%r225, [%rd6+56];
	xor.b32  	%r333, %r333, %r225;
$L__BB0_12:
	and.b32  	%r227, %r203, 8;
	setp.eq.s32 	%p7, %r227, 0;
	@%p7 bra 	$L__BB0_14;
	ld.global.u32 	%r228, [%rd6+60];
	xor.b32  	%r337, %r337, %r228;
	ld.global.u32 	%r229, [%rd6+64];
	xor.b32  	%r336, %r336, %r229;
	ld.global.u32 	%r230, [%rd6+68];
	xor.b32  	%r335, %r335, %r230;
	ld.global.u32 	%r231, [%rd6+72];
	xor.b32  	%r334, %r334, %r231;
	ld.global.u32 	%r232, [%rd6+76];
	xor.b32  	%r333, %r333, %r232;
$L__BB0_14:
	and.b32  	%r234, %r203, 16;
	setp.eq.s32 	%p8, %r234, 0;
	@%p8 bra 	$L__BB0_16;
	ld.global.u32 	%r235, [%rd6+80];
	xor.b32  	%r337, %r337, %r235;
	ld.global.u32 	%r236, [%rd6+84];
	xor.b32  	%r336, %r336, %r236;
	ld.global.u32 	%r237, [%rd6+88];
	xor.b32  	%r335, %r335, %r237;
	ld.global.u32 	%r238, [%rd6+92];
	xor.b32  	%r334, %r334, %r238;
	ld.global.u32 	%r239, [%rd6+96];
	xor.b32  	%r333, %r333, %r239;
$L__BB0_16:
	and.b32  	%r241, %r203, 32;
	setp.eq.s32 	%p9, %r241, 0;
	@%p9 bra 	$L__BB0_18;
	ld.global.u32 	%r242, [%rd6+100];
	xor.b32  	%r337, %r337, %r242;
	ld.global.u32 	%r243, [%rd6+104];
	xor.b32  	%r336, %r336, %r243;
	ld.global.u32 	%r244, [%rd6+108];
	xor.b32  	%r335, %r335, %r244;
	ld.global.u32 	%r245, [%rd6+112];
	xor.b32  	%r334, %r334, %r245;
	ld.global.u32 	%r246, [%rd6+116];
	xor.b32  	%r333, %r333, %r246;
$L__BB0_18:
	and.b32  	%r248, %r203, 64;
	setp.eq.s32 	%p10, %r248, 0;
	@%p10 bra 	$L__BB0_20;
	ld.global.u32 	%r249, [%rd6+120];
	xor.b32  	%r337, %r337, %r249;
	ld.global.u32 	%r250, [%rd6+124];
	xor.b32  	%r336, %r336, %r250;
	ld.global.u32 	%r251, [%rd6+128];
	xor.b32  	%r335, %r335, %r251;
	ld.global.u32 	%r252, [%rd6+132];
	xor.b32  	%r334, %r334, %r252;
	ld.global.u32 	%r253, [%rd6+136];
	xor.b32  	%r333, %r333, %r253;
$L__BB0_20:
	and.b32  	%r255, %r203, 128;
	setp.eq.s32 	%p11, %r255, 0;
	@%p11 bra 	$L__BB0_22;
	ld.global.u32 	%r256, [%rd6+140];
	xor.b32  	%r337, %r337, %r256;
	ld.global.u32 	%r257, [%rd6+144];
	xor.b32  	%r336, %r336, %r257;
	ld.global.u32 	%r258, [%rd6+148];
	xor.b32  	%r335, %r335, %r258;
	ld.global.u32 	%r259, [%rd6+152];
	xor.b32  	%r334, %r334, %r259;
	ld.global.u32 	%r260, [%rd6+156];
	xor.b32  	%r333, %r333, %r260;
$L__BB0_22:
	and.b32  	%r262, %r203, 256;
	setp.eq.s32 	%p12, %r262, 0;
	@%p12 bra 	$L__BB0_24;
	ld.global.u32 	%r263, [%rd6+160];
	xor.b32  	%r337, %r337, %r263;
	ld.global.u32 	%r264, [%rd6+164];
	xor.b32  	%r336, %r336, %r264;
	ld.global.u32 	%r265, [%rd6+168];
	xor.b32  	%r335, %r335, %r265;
	ld.global.u32 	%r266, [%rd6+172];
	xor.b32  	%r334, %r334, %r266;
	ld.global.u32 	%r267, [%rd6+176];
	xor.b32  	%r333, %r333, %r267;
$L__BB0_24:
	and.b32  	%r269, %r203, 512;
	setp.eq.s32 	%p13, %r269, 0;
	@%p13 bra 	$L__BB0_26;
	ld.global.u32 	%r270, [%rd6+180];
	xor.b32  	%r337, %r337, %r270;
	ld.global.u32 	%r271, [%rd6+184];
	xor.b32  	%r336, %r336, %r271;
	ld.global.u32 	%r272, [%rd6+188];
	xor.b32  	%r335, %r335, %r272;
	ld.global.u32 	%r273, [%rd6+192];
	xor.b32  	%r334, %r334, %r273;
	ld.global.u32 	%r274, [%rd6+196];
	xor.b32  	%r333, %r333, %r274;
$L__BB0_26:
	and.b32  	%r276, %r203, 1024;
	setp.eq.s32 	%p14, %r276, 0;
	@%p14 bra 	$L__BB0_28;
	ld.global.u32 	%r277, [%rd6+200];
	xor.b32  	%r337, %r337, %r277;
	ld.global.u32 	%r278, [%rd6+204];
	xor.b32  	%r336, %r336, %r278;
	ld.global.u32 	%r279, [%rd6+208];
	xor.b32  	%r335, %r335, %r279;
	ld.global.u32 	%r280, [%rd6+212];
	xor.b32  	%r334, %r334, %r280;
	ld.global.u32 	%r281, [%rd6+216];
	xor.b32  	%r333, %r333, %r281;
$L__BB0_28:
	and.b32  	%r283, %r203, 2048;
	setp.eq.s32 	%p15, %r283, 0;
	@%p15 bra 	$L__BB0_30;
	ld.global.u32 	%r284, [%rd6+220];
	xor.b32  	%r337, %r337, %r284;
	ld.global.u32 	%r285, [%rd6+224];
	xor.b32  	%r336, %r336, %r285;
	ld.global.u32 	%r286, [%rd6+228];
	xor.b32  	%r335, %r335, %r286;
	ld.global.u32 	%r287, [%rd6+232];
	xor.b32  	%r334, %r334, %r287;
	ld.global.u32 	%r288, [%rd6+236];
	xor.b32  	%r333, %r333, %r288;
$L__BB0_30:
	and.b32  	%r290, %r203, 4096;
	setp.eq.s32 	%p16, %r290, 0;
	@%p16 bra 	$L__BB0_32;
	ld.global.u32 	%r291, [%rd6+240];
	xor.b32  	%r337, %r337, %r291;
	ld.global.u32 	%r292, [%rd6+244];
	xor.b32  	%r336, %r336, %r292;
	ld.global.u32 	%r293, [%rd6+248];
	xor.b32  	%r335, %r335, %r293;
	ld.global.u32 	%r294, [%rd6+252];
	xor.b32  	%r334, %r334, %r294;
	ld.global.u32 	%r295, [%rd6+256];
	xor.b32  	%r333, %r333, %r295;
$L__BB0_32:
	and.b32  	%r297, %r203, 8192;
	setp.eq.s32 	%p17, %r297, 0;
	@%p17 bra 	$L__BB0_34;
	ld.global.u32 	%r298, [%rd6+260];
	xor.b32  	%r337, %r337, %r298;
	ld.global.u32 	%r299, [%rd6+264];
	xor.b32  	%r336, %r336, %r299;
	ld.global.u32 	%r300, [%rd6+268];
	xor.b32  	%r335, %r335, %r300;
	ld.global.u32 	%r301, [%rd6+272];
	xor.b32  	%r334, %r334, %r301;
	ld.global.u32 	%r302, [%rd6+276];
	xor.b32  	%r333, %r333, %r302;
$L__BB0_34:
	and.b32  	%r304, %r203, 16384;
	setp.eq.s32 	%p18, %r304, 0;
	@%p18 bra 	$L__BB0_36;
	ld.global.u32 	%r305, [%rd6+280];
	xor.b32  	%r337, %r337, %r305;
	ld.global.u32 	%r306, [%rd6+284];
	xor.b32  	%r336, %r336, %r306;
	ld.global.u32 	%r307, [%rd6+288];
	xor.b32  	%r335, %r335, %r307;
	ld.global.u32 	%r308, [%rd6+292];
	xor.b32  	%r334, %r334, %r308;
	ld.global.u32 	%r309, [%rd6+296];
	xor.b32  	%r333, %r333, %r309;
$L__BB0_36:
	and.b32  	%r311, %r203, 32768;
	setp.eq.s32 	%p19, %r311, 0;
	@%p19 bra 	$L__BB0_38;
	ld.global.u32 	%r312, [%rd6+300];
	xor.b32  	%r337, %r337, %r312;
	ld.global.u32 	%r313, [%rd6+304];
	xor.b32  	%r336, %r336, %r313;
	ld.global.u32 	%r314, [%rd6+308];
	xor.b32  	%r335, %r335, %r314;
	ld.global.u32 	%r315, [%rd6+312];
	xor.b32  	%r334, %r334, %r315;
	ld.global.u32 	%r316, [%rd6+316];
	xor.b32  	%r333, %r333, %r316;
$L__BB0_38:
	add.s32 	%r332, %r332, 16;
	setp.ne.s32 	%p20, %r332, 32;
	@%p20 bra 	$L__BB0_6;
	mad.lo.s32 	%r317, %r326, -31, %r11;
	add.s32 	%r326, %r317, 1;
	setp.ne.s32 	%p21, %r326, 5;
	@%p21 bra 	$L__BB0_5;
	st.global.u32 	[%rd2+4], %r337;
	st.global.u32 	[%rd2+8], %r336;
	st.global.u32 	[%rd2+12], %r335;
	st.global.u32 	[%rd2+16], %r334;
	st.global.u32 	[%rd2+20], %r333;
	add.s32 	%r320, %r320, 1;
	setp.lt.u32 	%p22, %r320, %r2;
	@%p22 bra 	$L__BB0_4;
$L__BB0_41:
	shr.u64 	%rd7, %rd18, 2;
	add.s32 	%r319, %r319, 1;
	setp.gt.u64 	%p23, %rd18, 3;
	mov.u64 	%rd18, %rd7;
	@%p23 bra 	$L__BB0_2;
$L__BB0_42:
	mov.b32 	%r318, 0;
	st.global.v2.u32 	[%rd2+24], {%r318, %r318};
	st.global.u32 	[%rd2+32], %r318;
	mov.b64 	%rd17, 0;
	st.global.u64 	[%rd2+40], %rd17;
	ret;

}
	// .globl	_Z20gpu_GA_pre_crossoverP17curandStateXORWOWPdS1_S1_iii
.visible .entry _Z20gpu_GA_pre_crossoverP17curandStateXORWOWPdS1_S1_iii(
	.param .u64 .ptr .align 1 _Z20gpu_GA_pre_crossoverP17curandStateXORWOWPdS1_S1_iii_param_0,
	.param .u64 .ptr .align 1 _Z20gpu_GA_pre_crossoverP17curandStateXORWOWPdS1_S1_iii_param_1,
	.param .u64 .ptr .align 1 _Z20gpu_GA_pre_crossoverP17curandStateXORWOWPdS1_S1_iii_param_2,
	.param .u64 .ptr .align 1 _Z20gpu_GA_pre_crossoverP17curandStateXORWOWPdS1_S1_iii_param_3,
	.param .u32 _Z20gpu_GA_pre_crossoverP17curandStateXORWOWPdS1_S1_iii_param_4,
	.param .u32 _Z20gpu_GA_pre_crossoverP17curandStateXORWOWPdS1_S1_iii_param_5,
	.param .u32 _Z20gpu_GA_pre_crossoverP17curandStateXORWOWPdS1_S1_iii_param_6
)
{
	.reg .pred 	%p<45>;
	.reg .b32 	%r<238>;
	.reg .b32 	%f<44>;
	.reg .b64 	%rd<207>;
	.reg .b64 	%fd<136>;

	ld.param.u64 	%rd5, [_Z20gpu_GA_pre_crossoverP17curandStateXORWOWPdS1_S1_iii_param_0];
	ld.param.u64 	%rd6, [_Z20gpu_GA_pre_crossoverP17curandStateXORWOWPdS1_S1_iii_param_1];
	ld.param.u64 	%rd7, [_Z20gpu_GA_pre_crossoverP17curandStateXORWOWPdS1_S1_iii_param_2];
	ld.param.u64 	%rd8, [_Z20gpu_GA_pre_crossoverP17curandStateXORWOWPdS1_S1_iii_param_3];
	ld.param.u32 	%r66, [_Z20gpu_GA_pre_crossoverP17curandStateXORWOWPdS1_S1_iii_param_5];
	ld.param.u32 	%r67, [_Z20gpu_GA_pre_crossoverP17curandStateXORWOWPdS1_S1_iii_param_6];
	cvta.to.global.u64 	%rd1, %rd7;
	cvta.to.global.u64 	%rd2, %rd8;
	cvta.to.global.u64 	%rd3, %rd6;
	mov.u32 	%r1, %ctaid.x;
	mov.u32 	%r68, %ntid.x;
	mov.u32 	%r69, %tid.x;
	mad.lo.s32 	%r2, %r1, %r68, %r69;
	setp.ne.s32 	%p1, %r67, 10000;
	setp.eq.s32 	%p2, %r66, 0;
	or.pred  	%p3, %p1, %p2;
	@%p3 bra 	$L__BB1_13;
	mul.lo.s32 	%r3, %r66, %r2;
	mul.wide.s32 	%rd9, %r2, 8;
	add.s64 	%rd4, %rd1, %rd9;
	ld.global.f64 	%fd128, [%rd4];
	add.s32 	%r71, %r66, -1;
	and.b32  	%r4, %r66, 15;
	setp.lt.u32 	%p4, %r71, 15;
	mov.b32 	%r220, 0;
	@%p4 bra 	$L__BB1_4;
	and.b32  	%r220, %r66, -16;
	neg.s32 	%r218, %r220;
	add.s32 	%r217, %r3, 7;
$L__BB1_3:
	.pragma "nounroll";
	add.s32 	%r72, %r217, -7;
	mul.wide.u32 	%rd10, %r72, 8;
	add.s64 	%rd11, %rd3, %rd10;
	ld.global.f64 	%fd27, [%rd11];
	fma.rn.f64 	%fd28, %fd27, %fd27, %fd128;
	st.global.f64 	[%rd4], %fd28;
	add.s32 	%r73, %r217, -6;
	mul.wide.u32 	%rd12, %r73, 8;
	add.s64 	%rd13, %rd3, %rd12;
	ld.global.f64 	%fd29, [%rd13];
	fma.rn.f64 	%fd30, %fd29, %fd29, %fd28;
	st.global.f64 	[%rd4], %fd30;
	add.s32 	%r74, %r217, -5;
	mul.wide.u32 	%rd14, %r74, 8;
	add.s64 	%rd15, %rd3, %rd14;
	ld.global.f64 	%fd31, [%rd15];
	fma.rn.f64 	%fd32, %fd31, %fd31, %fd30;
	st.global.f64 	[%rd4], %fd32;
	add.s32 	%r75, %r217, -4;
	mul.wide.u32 	%rd16, %r75, 8;
	add.s64 	%rd17, %rd3, %rd16;
	ld.global.f64 	%fd33, [%rd17];
	fma.rn.f64 	%fd34, %fd33, %fd33, %fd32;
	st.global.f64 	[%rd4], %fd34;
	add.s32 	%r76, %r217, -3;
	mul.wide.u32 	%rd18, %r76, 8;
	add.s64 	%rd19, %rd3, %rd18;
	ld.global.f64 	%fd35, [%rd19];
	fma.rn.f64 	%fd36, %fd35, %fd35, %fd34;
	st.global.f64 	[%rd4], %fd36;
	add.s32 	%r77, %r217, -2;
	mul.wide.u32 	%rd20, %r77, 8;
	add.s64 	%rd21, %rd3, %rd20;
	ld.global.f64 	%fd37, [%rd21];
	fma.rn.f64 	%fd38, %fd37, %fd37, %fd36;
	st.global.f64 	[%rd4], %fd38;
	add.s32 	%r78, %r217, -1;
	mul.wide.u32 	%rd22, %r78, 8;
	add.s64 	%rd23, %rd3, %rd22;
	ld.global.f64 	%fd39, [%rd23];
	fma.rn.f64 	%fd40, %fd39, %fd39, %fd38;
	st.global.f64 	[%rd4], %fd40;
	add.s32 	%r79, %r217, 8;
	mul.wide.u32 	%rd24, %r217, 8;
	add.s64 	%rd25, %rd3, %rd24;
	ld.global.f64 	%fd41, [%rd25];
	fma.rn.f64 	%fd42, %fd41, %fd41, %fd40;
	st.global.f64 	[%rd4], %fd42;
	add.s32 	%r80, %r217, 1;
	mul.wide.u32 	%rd26, %r80, 8;
	add.s64 	%rd27, %rd3, %rd26;
	ld.global.f64 	%fd43, [%rd27];
	fma.rn.f64 	%fd44, %fd43, %fd43, %fd42;
	st.global.f64 	[%rd4], %fd44;
	add.s32 	%r81, %r217, 2;
	mul.wide.u32 	%rd28, %r81, 8;
	add.s64 	%rd29, %rd3, %rd28;
	ld.global.f64 	%fd45, [%rd29];
	fma.rn.f64 	%fd46, %fd45, %fd45, %fd44;
	st.global.f64 	[%rd4], %fd46;
	add.s32 	%r82, %r217, 3;
	mul.wide.u32 	%rd30, %r82, 8;
	add.s64 	%rd31, %rd3, %rd30;
	ld.global.f64 	%fd47, [%rd31];
	fma.rn.f64 	%fd48, %fd47, %fd47, %fd46;
	st.global.f64 	[%rd4], %fd48;
	add.s32 	%r83, %r217, 4;
	mul.wide.u32 	%rd32, %r83, 8;
	add.s64 	%rd33, %rd3, %rd32;
	ld.global.f64 	%fd49, [%rd33];
	fma.rn.f64 	%fd50, %fd49, %fd49, %fd48;
	st.global.f64 	[%rd4], %fd50;
	add.s32 	%r84, %r217, 5;
	mul.wide.u32 	%rd34, %r84, 8;
	add.s64 	%rd35, %rd3, %rd34;
	ld.global.f64 	%fd51, [%rd35];
	fma.rn.f64 	%fd52, %fd51, %fd51, %fd50;
	st.global.f64 	[%rd4], %fd52;
	add.s32 	%r85, %r217, 6;
	mul.wide.u32 	%rd36, %r85, 8;
	add.s64 	%rd37, %rd3, %rd36;
	ld.global.f64 	%fd53, [%rd37];
	fma.rn.f64 	%fd54, %fd53, %fd53, %fd52;
	st.global.f64 	[%rd4], %fd54;
	add.s32 	%r86, %r217, 7;
	mul.wide.u32 	%rd38, %r86, 8;
	add.s64 	%rd39, %rd3, %rd38;
	ld.global.f64 	%fd55, [%rd39];
	fma.rn.f64 	%fd56, %fd55, %fd55, %fd54;
	st.global.f64 	[%rd4], %fd56;
	mul.wide.u32 	%rd40, %r79, 8;
	add.s64 	%rd41, %rd3, %rd40;
	ld.global.f64 	%fd57, [%rd41];
	fma.rn.f64 	%fd128, %fd57, %fd57, %fd56;
	st.global.f64 	[%rd4], %fd128;
	add.s32 	%r218, %r218, 16;
	add.s32 	%r217, %r217, 16;
	setp.ne.s32 	%p5, %r218, 0;
	@%p5 bra 	$L__BB1_3;
$L__BB1_4:
	setp.eq.s32 	%p6, %r4, 0;
	@%p6 bra 	$L__BB1_13;
	and.b32  	%r13, %r66, 7;
	setp.lt.u32 	%p7, %r4, 8;
	@%p7 bra 	$L__BB1_7;
	add.s32 	%r87, %r220, %r3;
	mul.wide.u32 	%rd42, %r87, 8;
	add.s64 	%rd43, %rd3, %rd42;
	ld.global.f64 	%fd58, [%rd43];
	fma.rn.f64 	%fd59, %fd58, %fd58, %fd128;
	st.global.f64 	[%rd4], %fd59;
	add.s32 	%r88, %r87, 1;
	mul.wide.u32 	%rd44, %r88, 8;
	add.s64 	%rd45, %rd3, %rd44;
	ld.global.f64 	%fd60, [%rd45];
	fma.rn.f64 	%fd61, %fd60, %fd60, %fd59;
	st.global.f64 	[%rd4], %fd61;
	add.s32 	%r89, %r87, 2;
	mul.wide.u32 	%rd46, %r89, 8;
	add.s64 	%rd47, %rd3, %rd46;
	ld.global.f64 	%fd62, [%rd47];
	fma.rn.f64 	%fd63, %fd62, %fd62, %fd61;
	st.global.f64 	[%rd4], %fd63;
	add.s32 	%r90, %r87, 3;
	mul.wide.u32 	%rd48, %r90, 8;
	add.s64 	%rd49, %rd3, %rd48;
	ld.global.f64 	%fd64, [%rd49];
	fma.rn.f64 	%fd65, %fd64, %fd64, %fd63;
	st.global.f64 	[%rd4], %fd65;
	add.s32 	%r91, %r87, 4;
	mul.wide.u32 	%rd50, %r91, 8;
	add.s64 	%rd51, %rd3, %rd50;
	ld.global.f64 	%fd66, [%rd51];
	fma.rn.f64 	%fd67, %fd66, %fd66, %fd65;
	st.global.f64 	[%rd4], %fd67;
	add.s32 	%r92, %r87, 5;
	mul.wide.u32 	%rd52, %r92, 8;
	add.s64 	%rd53, %rd3, %rd52;
	ld.global.f64 	%fd68, [%rd53];
	fma.rn.f64 	%fd69, %fd68, %fd68, %fd67;
	st.global.f64 	[%rd4], %fd69;
	add.s32 	%r93, %r87, 6;
	mul.wide.u32 	%rd54, %r93, 8;
	add.s64 	%rd55, %rd3, %rd54;
	ld.global.f64 	%fd70, [%rd55];
	fma.rn.f64 	%fd71, %fd70, %fd70, %fd69;
	st.global.f64 	[%rd4], %fd71;
	add.s32 	%r94, %r87, 7;
	mul.wide.u32 	%rd56, %r94, 8;
	add.s64 	%rd57, %rd3, %rd56;
	ld.global.f64 	%fd72, [%rd57];
	fma.rn.f64 	%fd128, %fd72, %fd72, %fd71;
	st.global.f64 	[%rd4], %fd128;
	add.s32 	%r220, %r220, 8;
$L__BB1_7:
	setp.eq.s32 	%p8, %r13, 0;
	@%p8 bra 	$L__BB1_13;
	and.b32  	%r16, %r66, 3;
	setp.lt.u32 	%p9, %r13, 4;
	@%p9 bra 	$L__BB1_10;
	add.s32 	%r95, %r220, %r3;
	mul.wide.u32 	%rd58, %r95, 8;
	add.s64 	%rd59, %rd3, %rd58;
	ld.global.f64 	%fd73, [%rd59];
	fma.rn.f64 	%fd74, %fd73, %fd73, %fd128;
	st.global.f64 	[%rd4], %fd74;
	add.s32 	%r96, %r95, 1;
	mul.wide.u32 	%rd60, %r96, 8;
	add.s64 	%rd61, %rd3, %rd60;
	ld.global.f64 	%fd75, [%rd61];
	fma.rn.f64 	%fd76, %fd75, %fd75, %fd74;
	st.global.f64 	[%rd4], %fd76;
	add.s32 	%r97, %r95, 2;
	mul.wide.u32 	%rd62, %r97, 8;
	add.s64 	%rd63, %rd3, %rd62;
	ld.global.f64 	%fd77, [%rd63];
	fma.rn.f64 	%fd78, %fd77, %fd77, %fd76;
	st.global.f64 	[%rd4], %fd78;
	add.s32 	%r98, %r95, 3;
	mul.wide.u32 	%rd64, %r98, 8;
	add.s64 	%rd65, %rd3, %rd64;
	ld.global.f64 	%fd79, [%rd65];
	fma.rn.f64 	%fd128, %fd79, %fd79, %fd78;
	st.global.f64 	[%rd4], %fd128;
	add.s32 	%r220, %r220, 4;
$L__BB1_10:
	setp.eq.s32 	%p10, %r16, 0;
	@%p10 bra 	$L__BB1_13;
	add.s32 	%r223, %r220, %r3;
	neg.s32 	%r222, %r16;
$L__BB1_12:
	.pragma "nounroll";
	mul.wide.u32 	%rd66, %r223, 8;
	add.s64 	%rd67, %rd3, %rd66;
	ld.global.f64 	%fd80, [%rd67];
	fma.rn.f64 	%fd128, %fd80, %fd80, %fd128;
	st.global.f64 	[%rd4], %fd128;
	add.s32 	%r223, %r223, 1;
	add.s32 	%r222, %r222, 1;
	setp.ne.s32 	%p11, %r222, 0;
	@%p11 bra 	$L__BB1_12;
$L__BB1_13:
	bar.sync 	0;
	cvta.to.global.u64 	%rd68, %rd5;
	mul.wide.s32 	%rd69, %r2, 48;
	add.s64 	%rd70, %rd68, %rd69;
	ld.global.v2.u32 	{%r99, %r100}, [%rd70];
	ld.global.v2.u32 	{%r101, %r102}, [%rd70+16];
	ld.global.v2.u32 	{%r103, %r104}, [%rd70+8];
	shl.b32 	%r105, %r1, 7;
	cvt.rn.f32.u32 	%f1, %r105;
	shr.u32 	%r106, %r100, 2;
	xor.b32  	%r107, %r106, %r100;
	shl.b32 	%r108, %r102, 4;
	shl.b32 	%r109, %r107, 1;
	xor.b32  	%r110, %r109, %r108;
	xor.b32  	%r111, %r110, %r107;
	xor.b32  	%r112, %r111, %r102;
	add.s32 	%r113, %r99, %r112;
	add.s32 	%r114, %r113, 362437;
	cvt.rn.f32.u32 	%f2, %r114;
	fma.rn.f32 	%f3, %f2, 0f2F800000, 0f2F000000;
	cvt.f64.f32 	%fd81, %f3;
	mul.f64 	%fd82, %fd81, 0d405FFFFFFBCE4218;
	cvt.rn.f32.f64 	%f4, %fd82;
	add.f32 	%f5, %f1, %f4;
	cvt.rzi.f32.f32 	%f6, %f5;
	cvt.rzi.s32.f32 	%r25, %f6;
	shr.u32 	%r115, %r103, 2;
	xor.b32  	%r116, %r115, %r103;
	shl.b32 	%r117, %r112, 4;
	shl.b32 	%r118, %r116, 1;
	xor.b32  	%r119, %r118, %r117;
	xor.b32  	%r120, %r119, %r116;
	xor.b32  	%r121, %r120, %r112;
	add.s32 	%r122, %r99, %r121;
	add.s32 	%r123, %r122, 724874;
	cvt.rn.f32.u32 	%f7, %r123;
	fma.rn.f32 	%f8, %f7, 0f2F800000, 0f2F000000;
	cvt.f64.f32 	%fd83, %f8;
	mul.f64 	%fd84, %fd83, 0d405FFFFFFBCE4218;
	cvt.rn.f32.f64 	%f9, %fd84;
	add.f32 	%f10, %f1, %f9;
	cvt.rzi.f32.f32 	%f11, %f10;
	cvt.rzi.s32.f32 	%r224, %f11;
	shr.u32 	%r124, %r104, 2;
	xor.b32  	%r125, %r124, %r104;
	shl.b32 	%r126, %r121, 4;
	shl.b32 	%r127, %r125, 1;
	xor.b32  	%r128, %r127, %r126;
	xor.b32  	%r129, %r128, %r125;
	xor.b32  	%r130, %r129, %r121;
	add.s32 	%r131, %r99, %r130;
	add.s32 	%r132, %r131, 1087311;
	cvt.rn.f32.u32 	%f12, %r132;
	fma.rn.f32 	%f13, %f12, 0f2F800000, 0f2F000000;
	cvt.f64.f32 	%fd85, %f13;
	mul.f64 	%fd86, %fd85, 0d405FFFFFFBCE4218;
	cvt.rn.f32.f64 	%f14, %fd86;
	add.f32 	%f15, %f1, %f14;
	cvt.rzi.f32.f32 	%f16, %f15;
	cvt.rzi.s32.f32 	%r27, %f16;
	shr.u32 	%r133, %r101, 2;
	xor.b32  	%r134, %r133, %r101;
	shl.b32 	%r135, %r130, 4;
	shl.b32 	%r136, %r134, 1;
	xor.b32  	%r137, %r136, %r135;
	xor.b32  	%r138, %r137, %r134;
	xor.b32  	%r139, %r138, %r130;
	add.s32 	%r140, %r99, %r139;
	add.s32 	%r141, %r140, 1449748;
	cvt.rn.f32.u32 	%f17, %r141;
	fma.rn.f32 	%f18, %f17, 0f2F800000, 0f2F000000;
	cvt.f64.f32 	%fd87, %f18;
	mul.f64 	%fd88, %fd87, 0d405FFFFFFBCE4218;
	cvt.rn.f32.f64 	%f19, %fd88;
	add.f32 	%f20, %f1, %f19;
	cvt.rzi.f32.f32 	%f21, %f20;
	cvt.rzi.s32.f32 	%r28, %f21;
	shr.u32 	%r142, %r102, 2;
	xor.b32  	%r143, %r142, %r102;
	shl.b32 	%r144, %r139, 4;
	shl.b32 	%r145, %r143, 1;
	xor.b32  	%r146, %r145, %r144;
	xor.b32  	%r147, %r146, %r143;
	xor.b32  	%r148, %r147, %r139;
	add.s32 	%r149, %r99, %r148;
	add.s32 	%r150, %r149, 1812185;
	cvt.rn.f32.u32 	%f22, %r150;
	fma.rn.f32 	%f23, %f22, 0f2F800000, 0f2F000000;
	cvt.f64.f32 	%fd89, %f23;
	mul.f64 	%fd90, %fd89, 0d405FFFFFFBCE4218;
	cvt.rn.f32.f64 	%f24, %fd90;
	add.f32 	%f25, %f1, %f24;
	cvt.rzi.f32.f32 	%f26, %f25;
	cvt.rzi.s32.f32 	%r29, %f26;
	shr.u32 	%r151, %r112, 2;
	xor.b32  	%r152, %r151, %r112;
	shl.b32 	%r153, %r148, 4;
	shl.b32 	%r154, %r152, 1;
	xor.b32  	%r155, %r154, %r153;
	xor.b32  	%r156, %r155, %r152;
	xor.b32  	%r157, %r156, %r148;
	add.s32 	%r158, %r99, 2174622;
	add.s32 	%r159, %r157, %r158;
	cvt.rn.f32.u32 	%f27, %r159;
	fma.rn.f32 	%f28, %f27, 0f2F800000, 0f2F000000;
	cvt.f64.f32 	%fd91, %f28;
	mul.f64 	%fd92, %fd91, 0d405FFFFFFBCE4218;
	cvt.rn.f32.f64 	%f29, %fd92;
	add.f32 	%f30, %f1, %f29;
	cvt.rzi.f32.f32 	%f31, %f30;
	cvt.rzi.s32.f32 	%r30, %f31;
	st.global.v2.u32 	[%rd70+8], {%r130, %r139};
	st.global.v2.u32 	[%rd70+16], {%r148, %r157};
	st.global.v2.u32 	[%rd70], {%r158, %r121};
	mul.wide.s32 	%rd71, %r25, 8;
	add.s64 	%rd72, %rd1, %rd71;
	ld.global.f64 	%fd11, [%rd72];
	cvt.rn.f32.f64 	%f32, %fd11;
	abs.f32 	%f33, %f32;
	cvt.f64.f32 	%fd93, %f33;
	min.f64 	%fd12, %fd93, 0d7FEFFFFFFFFFFFFF;
	mul.wide.s32 	%rd73, %r224, 8;
	add.s64 	%rd74, %rd1, %rd73;
	ld.global.f64 	%fd13, [%rd74];
	cvt.rn.f32.f64 	%f34, %fd13;
	abs.f32 	%f35, %f34;
	cvt.f64.f32 	%fd132, %f35;
	setp.gt.f64 	%p12, %fd12, %fd132;
	@%p12 bra 	$L__BB1_15;
	setp.eq.f64 	%p13, %fd12, %fd132;
	setp.gt.f64 	%p14, %fd13, 0d0000000000000000;
	setp.lt.f64 	%p15, %fd11, 0d0000000000000000;
	selp.b32 	%r160, %r224, %r25, %p15;
	selp.b32 	%r161, %r160, %r25, %p14;
	selp.b32 	%r224, %r161, %r25, %p13;
	mov.f64 	%fd132, %fd12;
$L__BB1_15:
	mul.wide.s32 	%rd75, %r27, 8;
	add.s64 	%rd76, %rd1, %rd75;
	ld.global.f64 	%fd16, [%rd76];
	cvt.rn.f32.f64 	%f36, %fd16;
	abs.f32 	%f37, %f36;
	cvt.f64.f32 	%fd133, %f37;
	setp.gt.f64 	%p16, %fd132, %fd133;
	mov.u32 	%r225, %r27;
	@%p16 bra 	$L__BB1_19;
	setp.neu.f64 	%p17, %fd132, %fd133;
	setp.leu.f64 	%p18, %fd16, 0d0000000000000000;
	or.pred  	%p19, %p17, %p18;
	mov.u32 	%r225, %r224;
	mov.f64 	%fd133, %fd132;
	@%p19 bra 	$L__BB1_19;
	mul.wide.s32 	%rd77, %r224, 8;
	add.s64 	%rd78, %rd1, %rd77;
	ld.global.f64 	%fd94, [%rd78];
	setp.geu.f64 	%p20, %fd94, 0d0000000000000000;
	mov.u32 	%r225, %r224;
	mov.f64 	%fd133, %fd132;
	@%p20 bra 	$L__BB1_19;
	mov.u32 	%r225, %r27;
	mov.f64 	%fd133, %fd132;
$L__BB1_19:
	mul.wide.s32 	%rd79, %r28, 8;
	add.s64 	%rd80, %rd1, %rd79;
	ld.global.f64 	%fd19, [%rd80];
	cvt.rn.f32.f64 	%f38, %fd19;
	abs.f32 	%f39, %f38;
	cvt.f64.f32 	%fd134, %f39;
	setp.gt.f64 	%p21, %fd133, %fd134;
	mov.u32 	%r226, %r28;
	@%p21 bra 	$L__BB1_23;
	setp.neu.f64 	%p22, %fd133, %fd134;
	setp.leu.f64 	%p23, %fd19, 0d0000000000000000;
	or.pred  	%p24, %p22, %p23;
	mov.u32 	%r226, %r225;
	mov.f64 	%fd134, %fd133;
	@%p24 bra 	$L__BB1_23;
	mul.wide.s32 	%rd81, %r225, 8;
	add.s64 	%rd82, %rd1, %rd81;
	ld.global.f64 	%fd95, [%rd82];
	setp.geu.f64 	%p25, %fd95, 0d0000000000000000;
	mov.u32 	%r226, %r225;
	mov.f64 	%fd134, %fd133;
	@%p25 bra 	$L__BB1_23;
	mov.u32 	%r226, %r28;
	mov.f64 	%fd134, %fd133;
$L__BB1_23:
	mul.wide.s32 	%rd83, %r29, 8;
	add.s64 	%rd84, %rd1, %rd83;
	ld.global.f64 	%fd22, [%rd84];
	cvt.rn.f32.f64 	%f40, %fd22;
	abs.f32 	%f41, %f40;
	cvt.f64.f32 	%fd135, %f41;
	setp.gt.f64 	%p26, %fd134, %fd135;
	mov.u32 	%r227, %r29;
	@%p26 bra 	$L__BB1_27;
	setp.neu.f64 	%p27, %fd134, %fd135;
	setp.leu.f64 	%p28, %fd22, 0d0000000000000000;
	or.pred  	%p29, %p27, %p28;
	mov.u32 	%r227, %r226;
	mov.f64 	%fd135, %fd134;
	@%p29 bra 	$L__BB1_27;
	mul.wide.s32 	%rd85, %r226, 8;
	add.s64 	%rd86, %rd1, %rd85;
	ld.global.f64 	%fd96, [%rd86];
	setp.geu.f64 	%p30, %fd96, 0d0000000000000000;
	mov.u32 	%r227, %r226;
	mov.f64 	%fd135, %fd134;
	@%p30 bra 	$L__BB1_27;
	mov.u32 	%r227, %r29;
	mov.f64 	%fd135, %fd134;
$L__BB1_27:
	mul.wide.s32 	%rd87, %r30, 8;
	add.s64 	%rd88, %rd1, %rd87;
	ld.global.f64 	%fd25, [%rd88];
	cvt.rn.f32.f64 	%f42, %fd25;
	abs.f32 	%f43, %f42;
	cvt.f64.f32 	%fd26, %f43;
	setp.gt.f64 	%p31, %fd135, %fd26;
	mov.u32 	%r228, %r30;
	@%p31 bra 	$L__BB1_31;
	setp.neu.f64 	%p32, %fd135, %fd26;
	setp.leu.f64 	%p33, %fd25, 0d0000000000000000;
	or.pred  	%p34, %p32, %p33;
	mov.u32 	%r228, %r227;
	@%p34 bra 	$L__BB1_31;
	mul.wide.s32 	%rd89, %r227, 8;
	add.s64 	%rd90, %rd1, %rd89;
	ld.global.f64 	%fd97, [%rd90];
	setp.geu.f64 	%p35, %fd97, 0d0000000000000000;
	mov.u32 	%r228, %r227;
	@%p35 bra 	$L__BB1_31;
	mov.u32 	%r228, %r30;
$L__BB1_31:
	setp.eq.s32 	%p36, %r66, 0;
	@%p36 bra 	$L__BB1_44;
	mul.lo.s32 	%r31, %r228, %r66;
	mul.lo.s32 	%r32, %r66, %r2;
	and.b32  	%r33, %r66, 15;
	setp.lt.u32 	%p37, %r66, 16;
	mov.b32 	%r232, 0;
	@%p37 bra 	$L__BB1_35;
	and.b32  	%r232, %r66, -16;
	neg.s32 	%r231, %r232;
	add.s32 	%r230, %r32, 7;
	add.s32 	%r229, %r31, 7;
$L__BB1_34:
	.pragma "nounroll";
	add.s32 	%r163, %r229, -7;
	mul.wide.u32 	%rd91, %r163, 8;
	add.s64 	%rd92, %rd3, %rd91;
	ld.global.f64 	%fd98, [%rd92];
	add.s32 	%r164, %r230, -7;
	mul.wide.u32 	%rd93, %r164, 8;
	add.s64 	%rd94, %rd2, %rd93;
	st.global.f64 	[%rd94], %fd98;
	add.s32 	%r165, %r229, -6;
	mul.wide.u32 	%rd95, %r165, 8;
	add.s64 	%rd96, %rd3, %rd95;
	ld.global.f64 	%fd99, [%rd96];
	add.s32 	%r166, %r230, -6;
	mul.wide.u32 	%rd97, %r166, 8;
	add.s64 	%rd98, %rd2, %rd97;
	st.global.f64 	[%rd98], %fd99;
	add.s32 	%r167, %r229, -5;
	mul.wide.u32 	%rd99, %r167, 8;
	add.s64 	%rd100, %rd3, %rd99;
	ld.global.f64 	%fd100, [%rd100];
	add.s32 	%r168, %r230, -5;
	mul.wide.u32 	%rd101, %r168, 8;
	add.s64 	%rd102, %rd2, %rd101;
	st.global.f64 	[%rd102], %fd100;
	add.s32 	%r169, %r229, -4;
	mul.wide.u32 	%rd103, %r169, 8;
	add.s64 	%rd104, %rd3, %rd103;
	ld.global.f64 	%fd101, [%rd104];
	add.s32 	%r170, %r230, -4;
	mul.wide.u32 	%rd105, %r170, 8;
	add.s64 	%rd106, %rd2, %rd105;
	st.global.f64 	[%rd106], %fd101;
	add.s32 	%r171, %r229, -3;
	mul.wide.u32 	%rd107, %r171, 8;
	add.s64 	%rd108, %rd3, %rd107;
	ld.global.f64 	%fd102, [%rd108];
	add.s32 	%r172, %r230, -3;
	mul.wide.u32 	%rd109, %r172, 8;
	add.s64 	%rd110, %rd2, %rd109;
	st.global.f64 	[%rd110], %fd102;
	add.s32 	%r173, %r229, -2;
	mul.wide.u32 	%rd111, %r173, 8;
	add.s64 	%rd112, %rd3, %rd111;
	ld.global.f64 	%fd103, [%rd112];
	add.s32 	%r174, %r230, -2;
	mul.wide.u32 	%rd113, %r174, 8;
	add.s64 	%rd114, %rd2, %rd113;
	st.global.f64 	[%rd114], %fd103;
	add.s32 	%r175, %r229, -1;
	mul.wide.u32 	%rd115, %r175, 8;
	add.s64 	%rd116, %rd3, %rd115;
	ld.global.f64 	%fd104, [%rd116];
	add.s32 	%r176, %r230, -1;
	mul.wide.u32 	%rd117, %r176, 8;
	add.s64 	%rd118, %rd2, %rd117;
	st.global.f64 	[%rd118], %fd104;
	add.s32 	%r177, %r229, 8;
	mul.wide.u32 	%rd119, %r229, 8;
	add.s64 	%rd120, %rd3, %rd119;
	ld.global.f64 	%fd105, [%rd120];
	add.s32 	%r178, %r230, 8;
	mul.wide.u32 	%rd121, %r230, 8;
	add.s64 	%rd122, %rd2, %rd121;
	st.global.f64 	[%rd122], %fd105;
	add.s32 	%r179, %r229, 1;
	mul.wide.u32 	%rd123, %r179, 8;
	add.s64 	%rd124, %rd3, %rd123;
	ld.global.f64 	%fd106, [%rd124];
	add.s32 	%r180, %r230, 1;
	mul.wide.u32 	%rd125, %r180, 8;
	add.s64 	%rd126, %rd2, %rd125;
	st.global.f64 	[%rd126], %fd106;
	add.s32 	%r181, %r229, 2;
	mul.wide.u32 	%rd127, %r181, 8;
	add.s64 	%rd128, %rd3, %rd127;
	ld.global.f64 	%fd107, [%rd128];
	add.s32 	%r182, %r230, 2;
	mul.wide.u32 	%rd129, %r182, 8;
	add.s64 	%rd130, %rd2, %rd129;
	st.global.f64 	[%rd130], %fd107;
	add.s32 	%r183, %r229, 3;
	mul.wide.u32 	%rd131, %r183, 8;
	add.s64 	%rd132, %rd3, %rd131;
	ld.global.f64 	%fd108, [%rd132];
	add.s32 	%r184, %r230, 3;
	mul.wide.u32 	%rd133, %r184, 8;
	add.s64 	%rd134, %rd2, %rd133;
	st.global.f64 	[%rd134], %fd108;
	add.s32 	%r185, %r229, 4;
	mul.wide.u32 	%rd135, %r185, 8;
	add.s64 	%rd136, %rd3, %rd135;
	ld.global.f64 	%fd109, [%rd136];
	add.s32 	%r186, %r230, 4;
	mul.wide.u32 	%rd137, %r186, 8;
	add.s64 	%rd138, %rd2, %rd137;
	st.global.f64 	[%rd138], %fd109;
	add.s32 	%r187, %r229, 5;
	mul.wide.u32 	%rd139, %r187, 8;
	add.s64 	%rd140, %rd3, %rd139;
	ld.global.f64 	%fd110, [%rd140];
	add.s32 	%r188, %r230, 5;
	mul.wide.u32 	%rd141, %r188, 8;
	add.s64 	%rd142, %rd2, %rd141;
	st.global.f64 	[%rd142], %fd110;
	add.s32 	%r189, %r229, 6;
	mul.wide.u32 	%rd143, %r189, 8;
	add.s64 	%rd144, %rd3, %rd143;
	ld.global.f64 	%fd111, [%rd144];
	add.s32 	%r190, %r230, 6;
	mul.wide.u32 	%rd145, %r190, 8;
	add.s64 	%rd146, %rd2, %rd145;
	st.global.f64 	[%rd146], %fd111;
	add.s32 	%r191, %r229, 7;
	mul.wide.u32 	%rd147, %r191, 8;
	add.s64 	%rd148, %rd3, %rd147;
	ld.global.f64 	%fd112, [%rd148];
	add.s32 	%r192, %r230, 7;
	mul.wide.u32 	%rd149, %r192, 8;
	add.s64 	%rd150, %rd2, %rd149;
	st.global.f64 	[%rd150], %fd112;
	mul.wide.u32 	%rd151, %r177, 8;
	add.s64 	%rd152, %rd3, %rd151;
	ld.global.f64 	%fd113, [%rd152];
	mul.wide.u32 	%rd153, %r178, 8;
	add.s64 	%rd154, %rd2, %rd153;
	st.global.f64 	[%rd154], %fd113;
	add.s32 	%r231, %r231, 16;
	add.s32 	%r230, %r230, 16;
	add.s32 	%r229, %r229, 16;
	setp.ne.s32 	%p38, %r231, 0;
	@%p38 bra 	$L__BB1_34;
$L__BB1_35:
	setp.eq.s32 	%p39, %r33, 0;
	@%p39 bra 	$L__BB1_44;
	and.b32  	%r51, %r66, 7;
	setp.lt.u32 	%p40, %r33, 8;
	@%p40 bra 	$L__BB1_38;
	add.s32 	%r193, %r232, %r31;
	mul.wide.u32 	%rd155, %r193, 8;
	add.s64 	%rd156, %rd3, %rd155;
	ld.global.f64 	%fd114, [%rd156];
	add.s32 	%r194, %r232, %r32;
	mul.wide.u32 	%rd157, %r194, 8;
	add.s64 	%rd158, %rd2, %rd157;
	st.global.f64 	[%rd158], %fd114;
	add.s32 	%r195, %r193, 1;
	mul.wide.u32 	%rd159, %r195, 8;
	add.s64 	%rd160, %rd3, %rd159;
	ld.global.f64 	%fd115, [%rd160];
	add.s32 	%r196, %r194, 1;
	mul.wide.u32 	%rd161, %r196, 8;
	add.s64 	%rd162, %rd2, %rd161;
	st.global.f64 	[%rd162], %fd115;
	add.s32 	%r197, %r193, 2;
	mul.wide.u32 	%rd163, %r197, 8;
	add.s64 	%rd164, %rd3, %rd163;
	ld.global.f64 	%fd116, [%rd164];
	add.s32 	%r198, %r194, 2;
	mul.wide.u32 	%rd165, %r198, 8;
	add.s64 	%rd166, %rd2, %rd165;
	st.global.f64 	[%rd166], %fd116;
	add.s32 	%r199, %r193, 3;
	mul.wide.u32 	%rd167, %r199, 8;
	add.s64 	%rd168, %rd3, %rd167;
	ld.global.f64 	%fd117, [%rd168];
	add.s32 	%r200, %r194, 3;
	mul.wide.u32 	%rd169, %r200, 8;
	add.s64 	%rd170, %rd2, %rd169;
	st.global.f64 	[%rd170], %fd117;
	add.s32 	%r201, %r193, 4;
	mul.wide.u32 	%rd171, %r201, 8;
	add.s64 	%rd172, %rd3, %rd171;
	ld.global.f64 	%fd118, [%rd172];
	add.s32 	%r202, %r194, 4;
	mul.wide.u32 	%rd173, %r202, 8;
	add.s64 	%rd174, %rd2, %rd173;
	st.global.f64 	[%rd174], %fd118;
	add.s32 	%r203, %r193, 5;
	mul.wide.u32 	%rd175, %r203, 8;
	add.s64 	%rd176, %rd3, %rd175;
	ld.global.f64 	%fd119, [%rd176];
	add.s32 	%r204, %r194, 5;
	mul.wide.u32 	%rd177, %r204, 8;
	add.s64 	%rd178, %rd2, %rd177;
	st.global.f64 	[%rd178], %fd119;
	add.s32 	%r205, %r193, 6;
	mul.wide.u32 	%rd179, %r205, 8;
	add.s64 	%rd180, %rd3, %rd179;
	ld.global.f64 	%fd120, [%rd180];
	add.s32 	%r206, %r194, 6;
	mul.wide.u32 	%rd181, %r206, 8;
	add.s64 	%rd182, %rd2, %rd181;
	st.global.f64 	[%rd182], %fd120;
	add.s32 	%r207, %r193, 7;
	mul.wide.u32 	%rd183, %r207, 8;
	add.s64 	%rd184, %rd3, %rd183;
	ld.global.f64 	%fd121, [%rd184];
	add.s32 	%r208, %r194, 7;
	mul.wide.u32 	%rd185, %r208, 8;
	add.s64 	%rd186, %rd2, %rd185;
	st.global.f64 	[%rd186], %fd121;
	add.s32 	%r232, %r232, 8;
$L__BB1_38:
	setp.eq.s32 	%p41, %r51, 0;
	@%p41 bra 	$L__BB1_44;
	and.b32  	%r54, %r66, 3;
	setp.lt.u32 	%p42, %r51, 4;
	@%p42 bra 	$L__BB1_41;
	add.s32 	%r209, %r232, %r31;
	mul.wide.u32 	%rd187, %r209, 8;
	add.s64 	%rd188, %rd3, %rd187;
	ld.global.f64 	%fd122, [%rd188];
	add.s32 	%r210, %r232, %r32;
	mul.wide.u32 	%rd189, %r210, 8;
	add.s64 	%rd190, %rd2, %rd189;
	st.global.f64 	[%rd190], %fd122;
	add.s32 	%r211, %r209, 1;
	mul.wide.u32 	%rd191, %r211, 8;
	add.s64 	%rd192, %rd3, %rd191;
	ld.global.f64 	%fd123, [%rd192];
	add.s32 	%r212, %r210, 1;
	mul.wide.u32 	%rd193, %r212, 8;
	add.s64 	%rd194, %rd2, %rd193;
	st.global.f64 	[%rd194], %fd123;
	add.s32 	%r213, %r209, 2;
	mul.wide.u32 	%rd195, %r213, 8;
	add.s64 	%rd196, %rd3, %rd195;
	ld.global.f64 	%fd124, [%rd196];
	add.s32 	%r214, %r210, 2;
	mul.wide.u32 	%rd197, %r214, 8;
	add.s64 	%rd198, %rd2, %rd197;
	st.global.f64 	[%rd198], %fd124;
	add.s32 	%r215, %r209, 3;
	mul.wide.u32 	%rd199, %r215, 8;
	add.s64 	%rd200, %rd3, %rd199;
	ld.global.f64 	%fd125, [%rd200];
	add.s32 	%r216, %r210, 3;
	mul.wide.u32 	%rd201, %r216, 8;
	add.s64 	%rd202, %rd2, %rd201;
	st.global.f64 	[%rd202], %fd125;
	add.s32 	%r232, %r232, 4;
$L__BB1_41:
	setp.eq.s32 	%p43, %r54, 0;
	@%p43 bra 	$L__BB1_44;
	add.s32 	%r237, %r232, %r32;
	add.s32 	%r236, %r232, %r31;
	neg.s32 	%r235, %r54;
$L__BB1_43:
	.pragma "nounroll";
	mul.wide.u32 	%rd203, %r236, 8;
	add.s64 	%rd204, %rd3, %rd203;
	ld.global.f64 	%fd126, [%rd204];
	mul.wide.u32 	%rd205, %r237, 8;
	add.s64 	%rd206, %rd2, %rd205;
	st.global.f64 	[%rd206], %fd126;
	add.s32 	%r237, %r237, 1;
	add.s32 	%r236, %r236, 1;
	add.s32 	%r235, %r235, 1;
	setp.ne.s32 	%p44, %r235, 0;
	@%p44 bra 	$L__BB1_43;
$L__BB1_44:
	bar.sync 	0;
	ret;

}
	// .globl	_Z21gpu_GA_post_crossoverP17curandStateXORWOWPdS1_S1_iii
.visible .entry _Z21gpu_GA_post_crossoverP17curandStateXORWOWPdS1_S1_iii(
	.param .u64 .ptr .align 1 _Z21gpu_GA_post_crossoverP17curandStateXORWOWPdS1_S1_iii_param_0,
	.param .u64 .ptr .align 1 _Z21gpu_GA_post_crossoverP17curandStateXORWOWPdS1_S1_iii_param_1,
	.param .u64 .ptr .align 1 _Z21gpu_GA_post_crossoverP17curandStateXORWOWPdS1_S1_iii_param_2,
	.param .u64 .ptr .align 1 _Z21gpu_GA_post_crossoverP17curandStateXORWOWPdS1_S1_iii_param_3,
	.param .u32 _Z21gpu_GA_post_crossoverP17curandStateXORWOWPdS1_S1_iii_param_4,
	.param .u32 _Z21gpu_GA_post_crossoverP17curandStateXORWOWPdS1_S1_iii_param_5,
	.param .u32 _Z21gpu_GA_post_crossoverP17curandStateXORWOWPdS1_S1_iii_param_6
)
{
	.reg .pred 	%p<52>;
	.reg .b32 	%r<300>;
	.reg .b32 	%f<21>;
	.reg .b64 	%rd<205>;
	.reg .b64 	%fd<128>;

	ld.param.u64 	%rd6, [_Z21gpu_GA_post_crossoverP17curandStateXORWOWPdS1_S1_iii_param_0];
	ld.param.u64 	%rd7, [_Z21gpu_GA_post_crossoverP17curandStateXORWOWPdS1_S1_iii_param_1];
	ld.param.u64 	%rd8, [_Z21gpu_GA_post_crossoverP17curandStateXORWOWPdS1_S1_iii_param_2];
	ld.param.u32 	%r114, [_Z21gpu_GA_post_crossoverP17curandStateXORWOWPdS1_S1_iii_param_5];
	ld.param.u32 	%r115, [_Z21gpu_GA_post_crossoverP17curandStateXORWOWPdS1_S1_iii_param_6];
	cvta.to.global.u64 	%rd1, %rd7;
	cvta.to.global.u64 	%rd2, %rd8;
	mov.u32 	%r1, %ctaid.x;
	mov.u32 	%r2, %ntid.x;
	mul.lo.s32 	%r3, %r1, %r2;
	mov.u32 	%r4, %tid.x;
	add.s32 	%r5, %r3, %r4;
	setp.eq.s32 	%p1, %r114, 0;
	@%p1 bra 	$L__BB2_11;
	cvta.to.global.u64 	%rd9, %rd6;
	mul.wide.s32 	%rd10, %r5, 48;
	add.s64 	%rd3, %rd9, %rd10;
	mul.lo.s32 	%r6, %r114, %r5;
	setp.eq.s32 	%p2, %r114, 1;
	mov.b32 	%r275, 0;
	@%p2 bra 	$L__BB2_8;
	and.b32  	%r275, %r114, -2;
	neg.s32 	%r267, %r275;
	mov.u32 	%r268, %r6;
$L__BB2_3:
	ld.global.v2.u32 	{%r11, %r117}, [%rd3];
	shr.u32 	%r118, %r117, 2;
	xor.b32  	%r119, %r118, %r117;
	ld.global.v2.u32 	{%r274, %r273}, [%rd3+8];
	ld.global.v2.u32 	{%r272, %r271}, [%rd3+16];
	shl.b32 	%r120, %r271, 4;
	shl.b32 	%r121, %r119, 1;
	xor.b32  	%r122, %r121, %r120;
	xor.b32  	%r123, %r122, %r119;
	xor.b32  	%r270, %r123, %r271;
	add.s32 	%r269, %r11, 362437;
	add.s32 	%r124, %r270, %r269;
	cvt.rn.f32.u32 	%f1, %r124;
	fma.rn.f32 	%f2, %f1, 0f2F800000, 0f2F000000;
	setp.geu.f32 	%p3, %f2, 0f3D4CCCCD;
	@%p3 bra 	$L__BB2_5;
	shr.u32 	%r125, %r274, 2;
	xor.b32  	%r126, %r125, %r274;
	st.global.v2.u32 	[%rd3+8], {%r272, %r271};
	shl.b32 	%r127, %r270, 4;
	shl.b32 	%r128, %r126, 1;
	xor.b32  	%r129, %r128, %r127;
	xor.b32  	%r130, %r129, %r126;
	xor.b32  	%r131, %r130, %r270;
	st.global.v2.u32 	[%rd3+16], {%r270, %r131};
	add.s32 	%r132, %r11, 724874;
	st.global.v2.u32 	[%rd3], {%r132, %r273};
	add.s32 	%r133, %r131, %r132;
	cvt.rn.f32.u32 	%f3, %r133;
	fma.rn.f32 	%f4, %f3, 0f2F800000, 0f2F000000;
	cvt.f64.f32 	%fd24, %f4;
	fma.rn.f64 	%fd25, %fd24, 0d40247AE147AE147B, 0dC0147AE147AE147B;
	mul.wide.u32 	%rd11, %r268, 8;
	add.s64 	%rd12, %rd1, %rd11;
	st.global.f64 	[%rd12], %fd25;
	ld.global.v2.u32 	{%r269, %r274}, [%rd3];
	ld.global.v2.u32 	{%r273, %r272}, [%rd3+8];
	ld.global.v2.u32 	{%r271, %r270}, [%rd3+16];
$L__BB2_5:
	shr.u32 	%r134, %r274, 2;
	xor.b32  	%r135, %r134, %r274;
	st.global.v2.u32 	[%rd3+8], {%r272, %r271};
	shl.b32 	%r136, %r270, 4;
	shl.b32 	%r137, %r135, 1;
	xor.b32  	%r138, %r137, %r136;
	xor.b32  	%r139, %r138, %r135;
	xor.b32  	%r34, %r139, %r270;
	st.global.v2.u32 	[%rd3+16], {%r270, %r34};
	add.s32 	%r140, %r269, 362437;
	st.global.v2.u32 	[%rd3], {%r140, %r273};
	add.s32 	%r141, %r34, %r140;
	cvt.rn.f32.u32 	%f5, %r141;
	fma.rn.f32 	%f6, %f5, 0f2F800000, 0f2F000000;
	setp.geu.f32 	%p4, %f6, 0f3D4CCCCD;
	@%p4 bra 	$L__BB2_7;
	shr.u32 	%r142, %r273, 2;
	xor.b32  	%r143, %r142, %r273;
	st.global.v2.u32 	[%rd3+8], {%r271, %r270};
	shl.b32 	%r144, %r34, 4;
	shl.b32 	%r145, %r143, 1;
	xor.b32  	%r146, %r145, %r144;
	xor.b32  	%r147, %r146, %r143;
	xor.b32  	%r148, %r147, %r34;
	st.global.v2.u32 	[%rd3+16], {%r34, %r148};
	add.s32 	%r149, %r269, 724874;
	st.global.v2.u32 	[%rd3], {%r149, %r272};
	add.s32 	%r150, %r148, %r149;
	cvt.rn.f32.u32 	%f7, %r150;
	fma.rn.f32 	%f8, %f7, 0f2F800000, 0f2F000000;
	cvt.f64.f32 	%fd26, %f8;
	fma.rn.f64 	%fd27, %fd26, 0d40247AE147AE147B, 0dC0147AE147AE147B;
	add.s32 	%r151, %r268, 1;
	mul.wide.u32 	%rd13, %r151, 8;
	add.s64 	%rd14, %rd1, %rd13;
	st.global.f64 	[%rd14], %fd27;
$L__BB2_7:
	add.s32 	%r268, %r268, 2;
	add.s32 	%r267, %r267, 2;
	setp.ne.s32 	%p5, %r267, 0;
	@%p5 bra 	$L__BB2_3;
$L__BB2_8:
	and.b32  	%r152, %r114, 1;
	setp.eq.b32 	%p6, %r152, 1;
	not.pred 	%p7, %p6;
	@%p7 bra 	$L__BB2_11;
	ld.global.v2.u32 	{%r38, %r153}, [%rd3];
	shr.u32 	%r154, %r153, 2;
	xor.b32  	%r155, %r154, %r153;
	ld.global.v2.u32 	{%r39, %r40}, [%rd3+8];
	ld.global.v2.u32 	{%r42, %r43}, [%rd3+16];
	st.global.v2.u32 	[%rd3+8], {%r40, %r42};
	shl.b32 	%r156, %r43, 4;
	shl.b32 	%r157, %r155, 1;
	xor.b32  	%r158, %r157, %r156;
	xor.b32  	%r159, %r158, %r155;
	xor.b32  	%r44, %r159, %r43;
	st.global.v2.u32 	[%rd3+16], {%r43, %r44};
	add.s32 	%r160, %r38, 362437;
	st.global.v2.u32 	[%rd3], {%r160, %r39};
	add.s32 	%r161, %r44, %r160;
	cvt.rn.f32.u32 	%f9, %r161;
	fma.rn.f32 	%f10, %f9, 0f2F800000, 0f2F000000;
	setp.geu.f32 	%p8, %f10, 0f3D4CCCCD;
	@%p8 bra 	$L__BB2_11;
	shr.u32 	%r162, %r39, 2;
	xor.b32  	%r163, %r162, %r39;
	st.global.v2.u32 	[%rd3+8], {%r42, %r43};
	shl.b32 	%r164, %r44, 4;
	shl.b32 	%r165, %r163, 1;
	xor.b32  	%r166, %r165, %r164;
	xor.b32  	%r167, %r166, %r163;
	xor.b32  	%r168, %r167, %r44;
	st.global.v2.u32 	[%rd3+16], {%r44, %r168};
	add.s32 	%r169, %r38, 724874;
	st.global.v2.u32 	[%rd3], {%r169, %r40};
	add.s32 	%r170, %r168, %r169;
	cvt.rn.f32.u32 	%f11, %r170;
	fma.rn.f32 	%f12, %f11, 0f2F800000, 0f2F000000;
	cvt.f64.f32 	%fd28, %f12;
	fma.rn.f64 	%fd29, %fd28, 0d40247AE147AE147B, 0dC0147AE147AE147B;
	add.s32 	%r171, %r275, %r6;
	mul.wide.u32 	%rd15, %r171, 8;
	add.s64 	%rd16, %rd1, %rd15;
	st.global.f64 	[%rd16], %fd29;
$L__BB2_11:
	mad.lo.s32 	%r172, %r115, -858993459, 429496729;
	setp.gt.u32 	%p9, %r172, 858993458;
	bar.sync 	0;
	shr.s32 	%r173, %r5, 31;
	shr.u32 	%r174, %r173, 26;
	add.s32 	%r175, %r5, %r174;
	and.b32  	%r176, %r175, -64;
	sub.s32 	%r177, %r5, %r176;
	setp.gt.s32 	%p10, %r177, 1;
	or.pred  	%p11, %p10, %p9;
	@%p11 bra 	$L__BB2_40;
	setp.gt.u32 	%p12, %r3, -129;
	mov.b32 	%r282, 0;
	@%p12 bra 	$L__BB2_27;
	add.s32 	%r277, %r3, 1;
	mov.b32 	%r282, 0;
	mov.f64 	%fd118, 0d7FEFFFFFFFFFFFFF;
	mov.b32 	%r276, 3;
$L__BB2_14:
	add.s32 	%r49, %r277, -1;
	mul.wide.u32 	%rd17, %r49, 8;
	add.s64 	%rd4, %rd2, %rd17;
	ld.global.f64 	%fd2, [%rd4];
	cvt.rn.f32.f64 	%f13, %fd2;
	abs.f32 	%f14, %f13;
	cvt.f64.f32 	%fd119, %f14;
	setp.gt.f64 	%p13, %fd118, %fd119;
	mov.u32 	%r279, %r49;
	@%p13 bra 	$L__BB2_17;
	setp.neu.f64 	%p14, %fd118, %fd119;
	setp.leu.f64 	%p15, %fd2, 0d0000000000000000;
	or.pred  	%p16, %p14, %p15;
	mov.u32 	%r279, %r282;
	mov.f64 	%fd119, %fd118;
	@%p16 bra 	$L__BB2_17;
	mul.wide.u32 	%rd18, %r282, 8;
	add.s64 	%rd19, %rd2, %rd18;
	ld.global.f64 	%fd31, [%rd19];
	setp.lt.f64 	%p17, %fd31, 0d0000000000000000;
	selp.b32 	%r279, %r49, %r282, %p17;
$L__BB2_17:
	add.s32 	%r52, %r277, 2;
	ld.global.f64 	%fd5, [%rd4+8];
	cvt.rn.f32.f64 	%f15, %fd5;
	abs.f32 	%f16, %f15;
	cvt.f64.f32 	%fd120, %f16;
	setp.gt.f64 	%p18, %fd119, %fd120;
	mov.u32 	%r280, %r277;
	@%p18 bra 	$L__BB2_20;
	setp.neu.f64 	%p19, %fd119, %fd120;
	setp.leu.f64 	%p20, %fd5, 0d0000000000000000;
	or.pred  	%p21, %p19, %p20;
	mov.u32 	%r280, %r279;
	mov.f64 	%fd120, %fd119;
	@%p21 bra 	$L__BB2_20;
	mul.wide.u32 	%rd20, %r279, 8;
	add.s64 	%rd21, %rd2, %rd20;
	ld.global.f64 	%fd32, [%rd21];
	setp.lt.f64 	%p22, %fd32, 0d0000000000000000;
	selp.b32 	%r280, %r277, %r279, %p22;
$L__BB2_20:
	add.s32 	%r55, %r277, 1;
	ld.global.f64 	%fd8, [%rd4+16];
	cvt.rn.f32.f64 	%f17, %fd8;
	abs.f32 	%f18, %f17;
	cvt.f64.f32 	%fd121, %f18;
	setp.gt.f64 	%p23, %fd120, %fd121;
	mov.u32 	%r281, %r55;
	@%p23 bra 	$L__BB2_23;
	setp.neu.f64 	%p24, %fd120, %fd121;
	setp.leu.f64 	%p25, %fd8, 0d0000000000000000;
	or.pred  	%p26, %p24, %p25;
	mov.u32 	%r281, %r280;
	mov.f64 	%fd121, %fd120;
	@%p26 bra 	$L__BB2_23;
	mul.wide.u32 	%rd22, %r280, 8;
	add.s64 	%rd23, %rd2, %rd22;
	ld.global.f64 	%fd33, [%rd23];
	setp.lt.f64 	%p27, %fd33, 0d0000000000000000;
	selp.b32 	%r281, %r55, %r280, %p27;
$L__BB2_23:
	ld.global.f64 	%fd11, [%rd4+24];
	cvt.rn.f32.f64 	%f19, %fd11;
	abs.f32 	%f20, %f19;
	cvt.f64.f32 	%fd118, %f20;
	setp.gt.f64 	%p28, %fd121, %fd118;
	mov.u32 	%r282, %r52;
	@%p28 bra 	$L__BB2_26;
	setp.neu.f64 	%p29, %fd121, %fd118;
	setp.leu.f64 	%p30, %fd11, 0d0000000000000000;
	or.pred  	%p31, %p29, %p30;
	mov.u32 	%r282, %r281;
	mov.f64 	%fd118, %fd121;
	@%p31 bra 	$L__BB2_26;
	mul.wide.u32 	%rd24, %r281, 8;
	add.s64 	%rd25, %rd2, %rd24;
	ld.global.f64 	%fd34, [%rd25];
	setp.lt.f64 	%p32, %fd34, 0d0000000000000000;
	selp.b32 	%r282, %r52, %r281, %p32;
$L__BB2_26:
	add.s32 	%r277, %r277, 4;
	add.s32 	%r276, %r276, 4;
	setp.ne.s32 	%p33, %r276, 131;
	@%p33 bra 	$L__BB2_14;
$L__BB2_27:
	setp.eq.s32 	%p34, %r114, 0;
	mul.wide.u32 	%rd26, %r282, 8;
	add.s64 	%rd27, %rd2, %rd26;
	mov.b64 	%rd28, 9218868437227405311;
	st.global.u64 	[%rd27], %rd28;
	@%p34 bra 	$L__BB2_40;
	mul.lo.s32 	%r63, %r282, %r114;
	add.s32 	%r182, %r1, 1;
	and.b32  	%r183, %r182, 63;
	mad.lo.s32 	%r184, %r183, %r2, %r4;
	mul.lo.s32 	%r64, %r114, %r184;
	and.b32  	%r65, %r114, 15;
	setp.lt.u32 	%p35, %r114, 16;
	mov.b32 	%r288, 0;
	@%p35 bra 	$L__BB2_31;
	and.b32  	%r288, %r114, -16;
	neg.s32 	%r286, %r288;
	add.s32 	%r285, %r64, 7;
	add.s32 	%r284, %r63, 7;
$L__BB2_30:
	.pragma "nounroll";
	add.s32 	%r185, %r284, -7;
	mul.wide.u32 	%rd29, %r185, 8;
	add.s64 	%rd30, %rd1, %rd29;
	ld.global.f64 	%fd35, [%rd30];
	add.s32 	%r186, %r285, -7;
	mul.wide.u32 	%rd31, %r186, 8;
	add.s64 	%rd32, %rd1, %rd31;
	st.global.f64 	[%rd32], %fd35;
	add.s32 	%r187, %r284, -6;
	mul.wide.u32 	%rd33, %r187, 8;
	add.s64 	%rd34, %rd1, %rd33;
	ld.global.f64 	%fd36, [%rd34];
	add.s32 	%r188, %r285, -6;
	mul.wide.u32 	%rd35, %r188, 8;
	add.s64 	%rd36, %rd1, %rd35;
	st.global.f64 	[%rd36], %fd36;
	add.s32 	%r189, %r284, -5;
	mul.wide.u32 	%rd37, %r189, 8;
	add.s64 	%rd38, %rd1, %rd37;
	ld.global.f64 	%fd37, [%rd38];
	add.s32 	%r190, %r285, -5;
	mul.wide.u32 	%rd39, %r190, 8;
	add.s64 	%rd40, %rd1, %rd39;
	st.global.f64 	[%rd40], %fd37;
	add.s32 	%r191, %r284, -4;
	mul.wide.u32 	%rd41, %r191, 8;
	add.s64 	%rd42, %rd1, %rd41;
	ld.global.f64 	%fd38, [%rd42];
	add.s32 	%r192, %r285, -4;
	mul.wide.u32 	%rd43, %r192, 8;
	add.s64 	%rd44, %rd1, %rd43;
	st.global.f64 	[%rd44], %fd38;
	add.s32 	%r193, %r284, -3;
	mul.wide.u32 	%rd45, %r193, 8;
	add.s64 	%rd46, %rd1, %rd45;
	ld.global.f64 	%fd39, [%rd46];
	add.s32 	%r194, %r285, -3;
	mul.wide.u32 	%rd47, %r194, 8;
	add.s64 	%rd48, %rd1, %rd47;
	st.global.f64 	[%rd48], %fd39;
	add.s32 	%r195, %r284, -2;
	mul.wide.u32 	%rd49, %r195, 8;
	add.s64 	%rd50, %rd1, %rd49;
	ld.global.f64 	%fd40, [%rd50];
	add.s32 	%r196, %r285, -2;
	mul.wide.u32 	%rd51, %r196, 8;
	add.s64 	%rd52, %rd1, %rd51;
	st.global.f64 	[%rd52], %fd40;
	add.s32 	%r197, %r284, -1;
	mul.wide.u32 	%rd53, %r197, 8;
	add.s64 	%rd54, %rd1, %rd53;
	ld.global.f64 	%fd41, [%rd54];
	add.s32 	%r198, %r285, -1;
	mul.wide.u32 	%rd55, %r198, 8;
	add.s64 	%rd56, %rd1, %rd55;
	st.global.f64 	[%rd56], %fd41;
	add.s32 	%r199, %r284, 8;
	mul.wide.u32 	%rd57, %r284, 8;
	add.s64 	%rd58, %rd1, %rd57;
	ld.global.f64 	%fd42, [%rd58];
	add.s32 	%r200, %r285, 8;
	mul.wide.u32 	%rd59, %r285, 8;
	add.s64 	%rd60, %rd1, %rd59;
	st.global.f64 	[%rd60], %fd42;
	add.s32 	%r201, %r284, 1;
	mul.wide.u32 	%rd61, %r201, 8;
	add.s64 	%rd62, %rd1, %rd61;
	ld.global.f64 	%fd43, [%rd62];
	add.s32 	%r202, %r285, 1;
	mul.wide.u32 	%rd63, %r202, 8;
	add.s64 	%rd64, %rd1, %rd63;
	st.global.f64 	[%rd64], %fd43;
	add.s32 	%r203, %r284, 2;
	mul.wide.u32 	%rd65, %r203, 8;
	add.s64 	%rd66, %rd1, %rd65;
	ld.global.f64 	%fd44, [%rd66];
	add.s32 	%r204, %r285, 2;
	mul.wide.u32 	%rd67, %r204, 8;
	add.s64 	%rd68, %rd1, %rd67;
	st.global.f64 	[%rd68], %fd44;
	add.s32 	%r205, %r284, 3;
	mul.wide.u32 	%rd69, %r205, 8;
	add.s64 	%rd70, %rd1, %rd69;
	ld.global.f64 	%fd45, [%rd70];
	add.s32 	%r206, %r285, 3;
	mul.wide.u32 	%rd71, %r206, 8;
	add.s64 	%rd72, %rd1, %rd71;
	st.global.f64 	[%rd72], %fd45;
	add.s32 	%r207, %r284, 4;
	mul.wide.u32 	%rd73, %r207, 8;
	add.s64 	%rd74, %rd1, %rd73;
	ld.global.f64 	%fd46, [%rd74];
	add.s32 	%r208, %r285, 4;
	mul.wide.u32 	%rd75, %r208, 8;
	add.s64 	%rd76, %rd1, %rd75;
	st.global.f64 	[%rd76], %fd46;
	add.s32 	%r209, %r284, 5;
	mul.wide.u32 	%rd77, %r209, 8;
	add.s64 	%rd78, %rd1, %rd77;
	ld.global.f64 	%fd47, [%rd78];
	add.s32 	%r210, %r285, 5;
	mul.wide.u32 	%rd79, %r210, 8;
	add.s64 	%rd80, %rd1, %rd79;
	st.global.f64 	[%rd80], %fd47;
	add.s32 	%r211, %r284, 6;
	mul.wide.u32 	%rd81, %r211, 8;
	add.s64 	%rd82, %rd1, %rd81;
	ld.global.f64 	%fd48, [%rd82];
	add.s32 	%r212, %r285, 6;
	mul.wide.u32 	%rd83, %r212, 8;
	add.s64 	%rd84, %rd1, %rd83;
	st.global.f64 	[%rd84], %fd48;
	add.s32 	%r213, %r284, 7;
	mul.wide.u32 	%rd85, %r213, 8;
	add.s64 	%rd86, %rd1, %rd85;
	ld.global.f64 	%fd49, [%rd86];
	add.s32 	%r214, %r285, 7;
	mul.wide.u32 	%rd87, %r214, 8;
	add.s64 	%rd88, %rd1, %rd87;
	st.global.f64 	[%rd88], %fd49;
	mul.wide.u32 	%rd89, %r199, 8;
	add.s64 	%rd90, %rd1, %rd89;
	ld.global.f64 	%fd50, [%rd90];
	mul.wide.u32 	%rd91, %r200, 8;
	add.s64 	%rd92, %rd1, %rd91;
	st.global.f64 	[%rd92], %fd50;
	add.s32 	%r286, %r286, 16;
	add.s32 	%r285, %r285, 16;
	add.s32 	%r284, %r284, 16;
	setp.ne.s32 	%p36, %r286, 0;
	@%p36 bra 	$L__BB2_30;
$L__BB2_31:
	setp.eq.s32 	%p37, %r65, 0;
	@%p37 bra 	$L__BB2_40;
	and.b32  	%r77, %r114, 7;
	setp.lt.u32 	%p38, %r65, 8;
	@%p38 bra 	$L__BB2_34;
	add.s32 	%r215, %r288, %r63;
	mul.wide.u32 	%rd93, %r215, 8;
	add.s64 	%rd94, %rd1, %rd93;
	ld.global.f64 	%fd51, [%rd94];
	add.s32 	%r216, %r288, %r64;
	mul.wide.u32 	%rd95, %r216, 8;
	add.s64 	%rd96, %rd1, %rd95;
	st.global.f64 	[%rd96], %fd51;
	add.s32 	%r217, %r215, 1;
	mul.wide.u32 	%rd97, %r217, 8;
	add.s64 	%rd98, %rd1, %rd97;
	ld.global.f64 	%fd52, [%rd98];
	add.s32 	%r218, %r216, 1;
	mul.wide.u32 	%rd99, %r218, 8;
	add.s64 	%rd100, %rd1, %rd99;
	st.global.f64 	[%rd100], %fd52;
	add.s32 	%r219, %r215, 2;
	mul.wide.u32 	%rd101, %r219, 8;
	add.s64 	%rd102, %rd1, %rd101;
	ld.global.f64 	%fd53, [%rd102];
	add.s32 	%r220, %r216, 2;
	mul.wide.u32 	%rd103, %r220, 8;
	add.s64 	%rd104, %rd1, %rd103;
	st.global.f64 	[%rd104], %fd53;
	add.s32 	%r221, %r215, 3;
	mul.wide.u32 	%rd105, %r221, 8;
	add.s64 	%rd106, %rd1, %rd105;
	ld.global.f64 	%fd54, [%rd106];
	add.s32 	%r222, %r216, 3;
	mul.wide.u32 	%rd107, %r222, 8;
	add.s64 	%rd108, %rd1, %rd107;
	st.global.f64 	[%rd108], %fd54;
	add.s32 	%r223, %r215, 4;
	mul.wide.u32 	%rd109, %r223, 8;
	add.s64 	%rd110, %rd1, %rd109;
	ld.global.f64 	%fd55, [%rd110];
	add.s32 	%r224, %r216, 4;
	mul.wide.u32 	%rd111, %r224, 8;
	add.s64 	%rd112, %rd1, %rd111;
	st.global.f64 	[%rd112], %fd55;
	add.s32 	%r225, %r215, 5;
	mul.wide.u32 	%rd113, %r225, 8;
	add.s64 	%rd114, %rd1, %rd113;
	ld.global.f64 	%fd56, [%rd114];
	add.s32 	%r226, %r216, 5;
	mul.wide.u32 	%rd115, %r226, 8;
	add.s64 	%rd116, %rd1, %rd115;
	st.global.f64 	[%rd116], %fd56;
	add.s32 	%r227, %r215, 6;
	mul.wide.u32 	%rd117, %r227, 8;
	add.s64 	%rd118, %rd1, %rd117;
	ld.global.f64 	%fd57, [%rd118];
	add.s32 	%r228, %r216, 6;
	mul.wide.u32 	%rd119, %r228, 8;
	add.s64 	%rd120, %rd1, %rd119;
	st.global.f64 	[%rd120], %fd57;
	add.s32 	%r229, %r215, 7;
	mul.wide.u32 	%rd121, %r229, 8;
	add.s64 	%rd122, %rd1, %rd121;
	ld.global.f64 	%fd58, [%rd122];
	add.s32 	%r230, %r216, 7;
	mul.wide.u32 	%rd123, %r230, 8;
	add.s64 	%rd124, %rd1, %rd123;
	st.global.f64 	[%rd124], %fd58;
	add.s32 	%r288, %r288, 8;
$L__BB2_34:
	setp.eq.s32 	%p39, %r77, 0;
	@%p39 bra 	$L__BB2_40;
	and.b32  	%r80, %r114, 3;
	setp.lt.u32 	%p40, %r77, 4;
	@%p40 bra 	$L__BB2_37;
	add.s32 	%r231, %r288, %r63;
	mul.wide.u32 	%rd125, %r231, 8;
	add.s64 	%rd126, %rd1, %rd125;
	ld.global.f64 	%fd59, [%rd126];
	add.s32 	%r232, %r288, %r64;
	mul.wide.u32 	%rd127, %r232, 8;
	add.s64 	%rd128, %rd1, %rd127;
	st.global.f64 	[%rd128], %fd59;
	add.s32 	%r233, %r231, 1;
	mul.wide.u32 	%rd129, %r233, 8;
	add.s64 	%rd130, %rd1, %rd129;
	ld.global.f64 	%fd60, [%rd130];
	add.s32 	%r234, %r232, 1;
	mul.wide.u32 	%rd131, %r234, 8;
	add.s64 	%rd132, %rd1, %rd131;
	st.global.f64 	[%rd132], %fd60;
	add.s32 	%r235, %r231, 2;
	mul.wide.u32 	%rd133, %r235, 8;
	add.s64 	%rd134, %rd1, %rd133;
	ld.global.f64 	%fd61, [%rd134];
	add.s32 	%r236, %r232, 2;
	mul.wide.u32 	%rd135, %r236, 8;
	add.s64 	%rd136, %rd1, %rd135;
	st.global.f64 	[%rd136], %fd61;
	add.s32 	%r237, %r231, 3;
	mul.wide.u32 	%rd137, %r237, 8;
	add.s64 	%rd138, %rd1, %rd137;
	ld.global.f64 	%fd62, [%rd138];
	add.s32 	%r238, %r232, 3;
	mul.wide.u32 	%rd139, %r238, 8;
	add.s64 	%rd140, %rd1, %rd139;
	st.global.f64 	[%rd140], %fd62;
	add.s32 	%r288, %r288, 4;
$L__BB2_37:
	setp.eq.s32 	%p41, %r80, 0;
	@%p41 bra 	$L__BB2_40;
	add.s32 	%r292, %r288, %r64;
	add.s32 	%r291, %r288, %r63;
	neg.s32 	%r290, %r80;
$L__BB2_39:
	.pragma "nounroll";
	mul.wide.u32 	%rd141, %r291, 8;
	add.s64 	%rd142, %rd1, %rd141;
	ld.global.f64 	%fd63, [%rd142];
	mul.wide.u32 	%rd143, %r292, 8;
	add.s64 	%rd144, %rd1, %rd143;
	st.global.f64 	[%rd144], %fd63;
	add.s32 	%r292, %r292, 1;
	add.s32 	%r291, %r291, 1;
	add.s32 	%r290, %r290, 1;
	setp.ne.s32 	%p42, %r290, 0;
	@%p42 bra 	$L__BB2_39;
$L__BB2_40:
	setp.eq.s32 	%p43, %r114, 0;
	bar.sync 	0;
	mul.wide.s32 	%rd145, %r5, 8;
	add.s64 	%rd5, %rd2, %rd145;
	mov.b64 	%rd146, 0;
	st.global.u64 	[%rd5], %rd146;
	bar.sync 	0;
	@%p43 bra 	$L__BB2_53;
	mul.lo.s32 	%r92, %r114, %r5;
	ld.global.f64 	%fd124, [%rd5];
	and.b32  	%r93, %r114, 15;
	setp.lt.u32 	%p44, %r114, 16;
	mov.b32 	%r296, 0;
	@%p44 bra 	$L__BB2_44;
	and.b32  	%r296, %r114, -16;
	neg.s32 	%r294, %r296;
	add.s32 	%r293, %r92, 7;
$L__BB2_43:
	.pragma "nounroll";
	add.s32 	%r240, %r293, -7;
	mul.wide.u32 	%rd147, %r240, 8;
	add.s64 	%rd148, %rd1, %rd147;
	ld.global.f64 	%fd64, [%rd148];
	fma.rn.f64 	%fd65, %fd64, %fd64, %fd124;
	st.global.f64 	[%rd5], %fd65;
	add.s32 	%r241, %r293, -6;
	mul.wide.u32 	%rd149, %r241, 8;
	add.s64 	%rd150, %rd1, %rd149;
	ld.global.f64 	%fd66, [%rd150];
	fma.rn.f64 	%fd67, %fd66, %fd66, %fd65;
	st.global.f64 	[%rd5], %fd67;
	add.s32 	%r242, %r293, -5;
	mul.wide.u32 	%rd151, %r242, 8;
	add.s64 	%rd152, %rd1, %rd151;
	ld.global.f64 	%fd68, [%rd152];
	fma.rn.f64 	%fd69, %fd68, %fd68, %fd67;
	st.global.f64 	[%rd5], %fd69;
	add.s32 	%r243, %r293, -4;
	mul.wide.u32 	%rd153, %r243, 8;
	add.s64 	%rd154, %rd1, %rd153;
	ld.global.f64 	%fd70, [%rd154];
	fma.rn.f64 	%fd71, %fd70, %fd70, %fd69;
	st.global.f64 	[%rd5], %fd71;
	add.s32 	%r244, %r293, -3;
	mul.wide.u32 	%rd155, %r244, 8;
	add.s64 	%rd156, %rd1, %rd155;
	ld.global.f64 	%fd72, [%rd156];
	fma.rn.f64 	%fd73, %fd72, %fd72, %fd71;
	st.global.f64 	[%rd5], %fd73;
	add.s32 	%r245, %r293, -2;
	mul.wide.u32 	%rd157, %r245, 8;
	add.s64 	%rd158, %rd1, %rd157;
	ld.global.f64 	%fd74, [%rd158];
	fma.rn.f64 	%fd75, %fd74, %fd74, %fd73;
	st.global.f64 	[%rd5], %fd75;
	add.s32 	%r246, %r293, -1;
	mul.wide.u32 	%rd159, %r246, 8;
	add.s64 	%rd160, %rd1, %rd159;
	ld.global.f64 	%fd76, [%rd160];
	fma.rn.f64 	%fd77, %fd76, %fd76, %fd75;
	st.global.f64 	[%rd5], %fd77;
	add.s32 	%r247, %r293, 8;
	mul.wide.u32 	%rd161, %r293, 8;
	add.s64 	%rd162, %rd1, %rd161;
	ld.global.f64 	%fd78, [%rd162];
	fma.rn.f64 	%fd79, %fd78, %fd78, %fd77;
	st.global.f64 	[%rd5], %fd79;
	add.s32 	%r248, %r293, 1;
	mul.wide.u32 	%rd163, %r248, 8;
	add.s64 	%rd164, %rd1, %rd163;
	ld.global.f64 	%fd80, [%rd164];
	fma.rn.f64 	%fd81, %fd80, %fd80, %fd79;
	st.global.f64 	[%rd5], %fd81;
	add.s32 	%r249, %r293, 2;
	mul.wide.u32 	%rd165, %r249, 8;
	add.s64 	%rd166, %rd1, %rd165;
	ld.global.f64 	%fd82, [%rd166];
	fma.rn.f64 	%fd83, %fd82, %fd82, %fd81;
	st.global.f64 	[%rd5], %fd83;
	add.s32 	%r250, %r293, 3;
	mul.wide.u32 	%rd167, %r250, 8;
	add.s64 	%rd168, %rd1, %rd167;
	ld.global.f64 	%fd84, [%rd168];
	fma.rn.f64 	%fd85, %fd84, %fd84, %fd83;
	st.global.f64 	[%rd5], %fd85;
	add.s32 	%r251, %r293, 4;
	mul.wide.u32 	%rd169, %r251, 8;
	add.s64 	%rd170, %rd1, %rd169;
	ld.global.f64 	%fd86, [%rd170];
	fma.rn.f64 	%fd87, %fd86, %fd86, %fd85;
	st.global.f64 	[%rd5], %fd87;
	add.s32 	%r252, %r293, 5;
	mul.wide.u32 	%rd171, %r252, 8;
	add.s64 	%rd172, %rd1, %rd171;
	ld.global.f64 	%fd88, [%rd172];
	fma.rn.f64 	%fd89, %fd88, %fd88, %fd87;
	st.global.f64 	[%rd5], %fd89;
	add.s32 	%r253, %r293, 6;
	mul.wide.u32 	%rd173, %r253, 8;
	add.s64 	%rd174, %rd1, %rd173;
	ld.global.f64 	%fd90, [%rd174];
	fma.rn.f64 	%fd91, %fd90, %fd90, %fd89;
	st.global.f64 	[%rd5], %fd91;
	add.s32 	%r254, %r293, 7;
	mul.wide.u32 	%rd175, %r254, 8;
	add.s64 	%rd176, %rd1, %rd175;
	ld.global.f64 	%fd92, [%rd176];
	fma.rn.f64 	%fd93, %fd92, %fd92, %fd91;
	st.global.f64 	[%rd5], %fd93;
	mul.wide.u32 	%rd177, %r247, 8;
	add.s64 	%rd178, %rd1, %rd177;
	ld.global.f64 	%fd94, [%rd178];
	fma.rn.f64 	%fd124, %fd94, %fd94, %fd93;
	st.global.f64 	[%rd5], %fd124;
	add.s32 	%r294, %r294, 16;
	add.s32 	%r293, %r293, 16;
	setp.ne.s32 	%p45, %r294, 0;
	@%p45 bra 	$L__BB2_43;
$L__BB2_44:
	setp.eq.s32 	%p46, %r93, 0;
	@%p46 bra 	$L__BB2_53;
	and.b32  	%r102, %r114, 7;
	setp.lt.u32 	%p47, %r93, 8;
	@%p47 bra 	$L__BB2_47;
	add.s32 	%r255, %r296, %r92;
	mul.wide.u32 	%rd179, %r255, 8;
	add.s64 	%rd180, %rd1, %rd179;
	ld.global.f64 	%fd95, [%rd180];
	fma.rn.f64 	%fd96, %fd95, %fd95, %fd124;
	st.global.f64 	[%rd5], %fd96;
	add.s32 	%r256, %r255, 1;
	mul.wide.u32 	%rd181, %r256, 8;
	add.s64 	%rd182, %rd1, %rd181;
	ld.global.f64 	%fd97, [%rd182];
	fma.rn.f64 	%fd98, %fd97, %fd97, %fd96;
	st.global.f64 	[%rd5], %fd98;
	add.s32 	%r257, %r255, 2;
	mul.wide.u32 	%rd183, %r257, 8;
	add.s64 	%rd184, %rd1, %rd183;
	ld.global.f64 	%fd99, [%rd184];
	fma.rn.f64 	%fd100, %fd99, %fd99, %fd98;
	st.global.f64 	[%rd5], %fd100;
	add.s32 	%r258, %r255, 3;
	mul.wide.u32 	%rd185, %r258, 8;
	add.s64 	%rd186, %rd1, %rd185;
	ld.global.f64 	%fd101, [%rd186];
	fma.rn.f64 	%fd102, %fd101, %fd101, %fd100;
	st.global.f64 	[%rd5], %fd102;
	add.s32 	%r259, %r255, 4;
	mul.wide.u32 	%rd187, %r259, 8;
	add.s64 	%rd188, %rd1, %rd187;
	ld.global.f64 	%fd103, [%rd188];
	fma.rn.f64 	%fd104, %fd103, %fd103, %fd102;
	st.global.f64 	[%rd5], %fd104;
	add.s32 	%r260, %r255, 5;
	mul.wide.u32 	%rd189, %r260, 8;
	add.s64 	%rd190, %rd1, %rd189;
	ld.global.f64 	%fd105, [%rd190];
	fma.rn.f64 	%fd106, %fd105, %fd105, %fd104;
	st.global.f64 	[%rd5], %fd106;
	add.s32 	%r261, %r255, 6;
	mul.wide.u32 	%rd191, %r261, 8;
	add.s64 	%rd192, %rd1, %rd191;
	ld.global.f64 	%fd107, [%rd192];
	fma.rn.f64 	%fd108, %fd107, %fd107, %fd106;
	st.global.f64 	[%rd5], %fd108;
	add.s32 	%r262, %r255, 7;
	mul.wide.u32 	%rd193, %r262, 8;
	add.s64 	%rd194, %rd1, %rd193;
	ld.global.f64 	%fd109, [%rd194];
	fma.rn.f64 	%fd124, %fd109, %fd109, %fd108;
	st.global.f64 	[%rd5], %fd124;
	add.s32 	%r296, %r296, 8;
$L__BB2_47:
	setp.eq.s32 	%p48, %r102, 0;
	@%p48 bra 	$L__BB2_53;
	and.b32  	%r105, %r114, 3;
	setp.lt.u32 	%p49, %r102, 4;
	@%p49 bra 	$L__BB2_50;
	add.s32 	%r263, %r296, %r92;
	mul.wide.u32 	%rd195, %r263, 8;
	add.s64 	%rd196, %rd1, %rd195;
	ld.global.f64 	%fd110, [%rd196];
	fma.rn.f64 	%fd111, %fd110, %fd110, %fd124;
	st.global.f64 	[%rd5], %fd111;
	add.s32 	%r264, %r263, 1;
	mul.wide.u32 	%rd197, %r264, 8;
	add.s64 	%rd198, %rd1, %rd197;
	ld.global.f64 	%fd112, [%rd198];
	fma.rn.f64 	%fd113, %fd112, %fd112, %fd111;
	st.global.f64 	[%rd5], %fd113;
	add.s32 	%r265, %r263, 2;
	mul.wide.u32 	%rd199, %r265, 8;
	add.s64 	%rd200, %rd1, %rd199;
	ld.global.f64 	%fd114, [%rd200];
	fma.rn.f64 	%fd115, %fd114, %fd114, %fd113;
	st.global.f64 	[%rd5], %fd115;
	add.s32 	%r266, %r263, 3;
	mul.wide.u32 	%rd201, %r266, 8;
	add.s64 	%rd202, %rd1, %rd201;
	ld.global.f64 	%fd116, [%rd202];
	fma.rn.f64 	%fd124, %fd116, %fd116, %fd115;
	st.global.f64 	[%rd5], %fd124;
	add.s32 	%r296, %r296, 4;
$L__BB2_50:
	setp.eq.s32 	%p50, %r105, 0;
	@%p50 bra 	$L__BB2_53;
	add.s32 	%r299, %r296, %r92;
	neg.s32 	%r298, %r105;
$L__BB2_52:
	.pragma "nounroll";
	mul.wide.u32 	%rd203, %r299, 8;
	add.s64 	%rd204, %rd1, %rd203;
	ld.global.f64 	%fd117, [%rd204];
	fma.rn.f64 	%fd124, %fd117, %fd117, %fd124;
	st.global.f64 	[%rd5], %fd124;
	add.s32 	%r299, %r299, 1;
	add.s32 	%r298, %r298, 1;
	setp.ne.s32 	%p51, %r298, 0;
	@%p51 bra 	$L__BB2_52;
$L__BB2_53:
	bar.sync 	0;
	ret;

}
	// .globl	_ZN3cub18CUB_300001_SM_10006detail11EmptyKernelIvEEvv
.visible .entry _ZN3cub18CUB_300001_SM_10006detail11EmptyKernelIvEEvv()
{


	ret;

}


// ===== COMPILED SASS (sm_100) =====

	.target	sm_100

	.elftype	@"ET_EXEC"


//--------------------- .note.nv.tkinfo           --------------------------
	.section	.note.nv.tkinfo,"",@"SHT_NOTE"
	.sectionflags	@"SHF_NOTE_NV_TKINFO"
	.tkinfo
        /*0018*/ 	.word	0x00000002
        /*0030*/ 	.string	""
        /*0030*/ 	.string	"ptxas"
        /*0030*/ 	.string	"Cuda compilation tools, release 13.0, V13.0.88"
        /*0030*/ 	.string	"Build cuda_13.0.r13.0/compiler.36424714_0"
        /*0030*/ 	.string	"-arch sm_100 -m 64 "



//--------------------- .note.nv.cuinfo           --------------------------
	.section	.note.nv.cuinfo,"",@"SHT_NOTE"
	.sectionflags	@"SHF_NOTE_NV_CUINFO"
        /*0018*/ 	.short	0x0002
        /*001a*/ 	.short	0x0064
        /*001c*/ 	.short	0x0082
	.zero		2


//--------------------- .nv.info                  --------------------------
	.section	.nv.info,"",@"SHT_CUDA_INFO"
	.align	4


	//----- nvinfo : EIATTR_REGCOUNT
	.align		4
        /*0000*/ 	.byte	0x04, 0x2f
        /*0002*/ 	.short	(.L_53 - .L_52)
	.align		4
.L_52:
        /*0004*/ 	.word	index@(_Z12setup_kernelP17curandStateXORWOWm)
        /*0008*/ 	.word	0x0000001f


	//----- nvinfo : EIATTR_FRAME_SIZE
	.align		4
.L_53:
        /*000c*/ 	.byte	0x04, 0x11
        /*000e*/ 	.short	(.L_55 - .L_54)
	.align		4
.L_54:
        /*0010*/ 	.word	index@(_Z12setup_kernelP17curandStateXORWOWm)
        /*0014*/ 	.word	0x00000000


	//----- nvinfo : EIATTR_REGCOUNT
	.align		4
.L_55:
        /*0018*/ 	.byte	0x04, 0x2f
        /*001a*/ 	.short	(.L_57 - .L_56)
	.align		4
.L_56:
        /*001c*/ 	.word	index@(_Z20gpu_GA_pre_crossoverP17curandStateXORWOWPdS1_S1_iii)
        /*0020*/ 	.word	0x00000020


	//----- nvinfo : EIATTR_FRAME_SIZE
	.align		4
.L_57:
        /*0024*/ 	.byte	0x04, 0x11
        /*0026*/ 	.short	(.L_59 - .L_58)
	.align		4
.L_58:
        /*0028*/ 	.word	index@(_Z20gpu_GA_pre_crossoverP17curandStateXORWOWPdS1_S1_iii)
        /*002c*/ 	.word	0x00000000


	//----- nvinfo : EIATTR_REGCOUNT
	.align		4
.L_59:
        /*0030*/ 	.byte	0x04, 0x2f
        /*0032*/ 	.short	(.L_61 - .L_60)
	.align		4
.L_60:
        /*0034*/ 	.word	index@(_Z21gpu_GA_post_crossoverP17curandStateXORWOWPdS1_S1_iii)
        /*0038*/ 	.word	0x00000020


	//----- nvinfo : EIATTR_FRAME_SIZE
	.align		4
.L_61:
        /*003c*/ 	.byte	0x04, 0x11
        /*003e*/ 	.short	(.L_63 - .L_62)
	.align		4
.L_62:
        /*0040*/ 	.word	index@(_Z21gpu_GA_post_crossoverP17curandStateXORWOWPdS1_S1_iii)
        /*0044*/ 	.word	0x00000000


	//----- nvinfo : EIATTR_REGCOUNT
	.align		4
.L_63:
        /*0048*/ 	.byte	0x04, 0x2f
        /*004a*/ 	.short	(.L_65 - .L_64)
	.align		4
.L_64:
        /*004c*/ 	.word	index@(_ZN3cub18CUB_300001_SM_10006detail11EmptyKernelIvEEvv)
        /*0050*/ 	.word	0x00000004


	//----- nvinfo : EIATTR_FRAME_SIZE
	.align		4
.L_65:
        /*0054*/ 	.byte	0x04, 0x11
        /*0056*/ 	.short	(.L_67 - .L_66)
	.align		4
.L_66:
        /*0058*/ 	.word	index@(_ZN3cub18CUB_300001_SM_10006detail11EmptyKernelIvEEvv)
        /*005c*/ 	.word	0x00000000


	//----- nvinfo : EIATTR_MIN_STACK_SIZE
	.align		4
.L_67:
        /*0060*/ 	.byte	0x04, 0x12
        /*0062*/ 	.short	(.L_69 - .L_68)
	.align		4
.L_68:
        /*0064*/ 	.word	index@(_ZN3cub18CUB_300001_SM_10006detail11EmptyKernelIvEEvv)
        /*0068*/ 	.word	0x00000000


	//----- nvinfo : EIATTR_MIN_STACK_SIZE
	.align		4
.L_69:
        /*006c*/ 	.byte	0x04, 0x12
        /*006e*/ 	.short	(.L_71 - .L_70)
	.align		4
.L_70:
        /*0070*/ 	.word	index@(_Z21gpu_GA_post_crossoverP17curandStateXORWOWPdS1_S1_iii)
        /*0074*/ 	.word	0x00000000


	//----- nvinfo : EIATTR_MIN_STACK_SIZE
	.align		4
.L_71:
        /*0078*/ 	.byte	0x04, 0x12
        /*007a*/ 	.short	(.L_73 - .L_72)
	.align		4
.L_72:
        /*007c*/ 	.word	index@(_Z20gpu_GA_pre_crossoverP17curandStateXORWOWPdS1_S1_iii)
        /*0080*/ 	.word	0x00000000


	//----- nvinfo : EIATTR_MIN_STACK_SIZE
	.align		4
.L_73:
        /*0084*/ 	.byte	0x04, 0x12
        /*0086*/ 	.short	(.L_75 - .L_74)
	.align		4
.L_74:
        /*0088*/ 	.word	index@(_Z12setup_kernelP17curandStateXORWOWm)
        /*008c*/ 	.word	0x00000000
.L_75:


//--------------------- .nv.compat                --------------------------
	.section	.nv.compat,"",@"SHT_CUDA_COMPAT_INFO"
	.align	4
        /*0000*/ 	.byte	0x02, 0x09, 0x00, 0x00, 0x02, 0x02, 0x01, 0x00, 0x02, 0x05, 0x05, 0x00, 0x03, 0x07, 0x01, 0x01
        /*0010*/ 	.byte	0x02, 0x03, 0x00, 0x00, 0x02, 0x06, 0x01, 0x00, 0x04, 0x0b, 0x08, 0x00, 0x01, 0x00, 0x00, 0x00
        /*0020*/ 	.byte	0x00, 0x00, 0x00, 0x00


//--------------------- .nv.info._ZN3cub18CUB_300001_SM_10006detail11EmptyKernelIvEEvv --------------------------
	.section	.nv.info._ZN3cub18CUB_300001_SM_10006detail11EmptyKernelIvEEvv,"",@"SHT_CUDA_INFO"
	.sectionflags	@""
	.align	4


	//----- nvinfo : EIATTR_CUDA_API_VERSION
	.align		4
        /*0000*/ 	.byte	0x04, 0x37
        /*0002*/ 	.short	(.L_77 - .L_76)
.L_76:
        /*0004*/ 	.word	0x00000082


	//----- nvinfo : EIATTR_SPARSE_MMA_MASK
	.align		4
.L_77:
        /*0008*/ 	.byte	0x03, 0x50
        /*000a*/ 	.short	0x0000


	//----- nvinfo : EIATTR_MAXREG_COUNT
	.align		4
        /*000c*/ 	.byte	0x03, 0x1b
        /*000e*/ 	.short	0x00ff


	//----- nvinfo : EIATTR_MERCURY_ISA_VERSION
	.align		4
        /*0010*/ 	.byte	0x03, 0x5f
        /*0012*/ 	.short	0x0101


	//----- nvinfo : EIATTR_VRC_CTA_INIT_COUNT
	.align		4
        /*0014*/ 	.byte	0x02, 0x4a
	.zero		1
	.zero		1


	//----- nvinfo : EIATTR_EXIT_INSTR_OFFSETS
	.align		4
        /*0018*/ 	.byte	0x04, 0x1c
        /*001a*/ 	.short	(.L_79 - .L_78)


	//   ....[0]....
.L_78:
        /*001c*/ 	.word	0x00000010


	//----- nvinfo : EIATTR_SW_WAR
	.align		4
.L_79:
        /*0020*/ 	.byte	0x04, 0x36
        /*0022*/ 	.short	(.L_81 - .L_80)
.L_80:
        /*0024*/ 	.word	0x00000008
.L_81:


//--------------------- .nv.info._Z21gpu_GA_post_crossoverP17curandStateXORWOWPdS1_S1_iii --------------------------
	.section	.nv.info._Z21gpu_GA_post_crossoverP17curandStateXORWOWPdS1_S1_iii,"",@"SHT_CUDA_INFO"
	.sectionflags	@""
	.align	4


	//----- nvinfo : EIATTR_CUDA_API_VERSION
	.align		4
        /*0000*/ 	.byte	0x04, 0x37
        /*0002*/ 	.short	(.L_83 - .L_82)
.L_82:
        /*0004*/ 	.word	0x00000082


	//----- nvinfo : EIATTR_KPARAM_INFO
	.align		4
.L_83:
        /*0008*/ 	.byte	0x04, 0x17
        /*000a*/ 	.short	(.L_85 - .L_84)
.L_84:
        /*000c*/ 	.word	0x00000000
        /*0010*/ 	.short	0x0006
        /*0012*/ 	.short	0x0028
        /*0014*/ 	.byte	0x00, 0xf0, 0x11, 0x00


	//----- nvinfo : EIATTR_KPARAM_INFO
	.align		4
.L_85:
        /*0018*/ 	.byte	0x04, 0x17
        /*001a*/ 	.short	(.L_87 - .L_86)
.L_86:
        /*001c*/ 	.word	0x00000000
        /*0020*/ 	.short	0x0005
        /*0022*/ 	.short	0x0024
        /*0024*/ 	.byte	0x00, 0xf0, 0x11, 0x00


	//----- nvinfo : EIATTR_KPARAM_INFO
	.align		4
.L_87:
        /*0028*/ 	.byte	0x04, 0x17
        /*002a*/ 	.short	(.L_89 - .L_88)
.L_88:
        /*002c*/ 	.word	0x00000000
        /*0030*/ 	.short	0x0004
        /*0032*/ 	.short	0x0020
        /*0034*/ 	.byte	0x00, 0xf0, 0x11, 0x00


	//----- nvinfo : EIATTR_KPARAM_INFO
	.align		4
.L_89:
        /*0038*/ 	.byte	0x04, 0x17
        /*003a*/ 	.short	(.L_91 - .L_90)
.L_90:
        /*003c*/ 	.word	0x00000000
        /*0040*/ 	.short	0x0003
        /*0042*/ 	.short	0x0018
        /*0044*/ 	.byte	0x00, 0xf5, 0x21, 0x00


	//----- nvinfo : EIATTR_KPARAM_INFO
	.align		4
.L_91:
        /*0048*/ 	.byte	0x04, 0x17
        /*004a*/ 	.short	(.L_93 - .L_92)
.L_92:
        /*004c*/ 	.word	0x00000000
        /*0050*/ 	.short	0x0002
        /*0052*/ 	.short	0x0010
        /*0054*/ 	.byte	0x00, 0xf5, 0x21, 0x00


	//----- nvinfo : EIATTR_KPARAM_INFO
	.align		4
.L_93:
        /*0058*/ 	.byte	0x04, 0x17
        /*005a*/ 	.short	(.L_95 - .L_94)
.L_94:
        /*005c*/ 	.word	0x00000000
        /*0060*/ 	.short	0x0001
        /*0062*/ 	.short	0x0008
        /*0064*/ 	.byte	0x00, 0xf5, 0x21, 0x00


	//----- nvinfo : EIATTR_KPARAM_INFO
	.align		4
.L_95:
        /*0068*/ 	.byte	0x04, 0x17
        /*006a*/ 	.short	(.L_97 - .L_96)
.L_96:
        /*006c*/ 	.word	0x00000000
        /*0070*/ 	.short	0x0000
        /*0072*/ 	.short	0x0000
        /*0074*/ 	.byte	0x00, 0xf5, 0x21, 0x00


	//----- nvinfo : EIATTR_SPARSE_MMA_MASK
	.align		4
.L_97:
        /*0078*/ 	.byte	0x03, 0x50
        /*007a*/ 	.short	0x0000


	//----- nvinfo : EIATTR_MAXREG_COUNT
	.align		4
        /*007c*/ 	.byte	0x03, 0x1b
        /*007e*/ 	.short	0x00ff


	//----- nvinfo : EIATTR_NUM_BARRIERS
	.align		4
        /*0080*/ 	.byte	0x02, 0x4c
        /*0082*/ 	.byte	0x01
	.zero		1


	//----- nvinfo : EIATTR_MERCURY_ISA_VERSION
	.align		4
        /*0084*/ 	.byte	0x03, 0x5f
        /*0086*/ 	.short	0x0101


	//----- nvinfo : EIATTR_VRC_CTA_INIT_COUNT
	.align		4
        /*0088*/ 	.byte	0x02, 0x4a
	.zero		1
	.zero		1


	//----- nvinfo : EIATTR_EXIT_INSTR_OFFSETS
	.align		4
        /*008c*/ 	.byte	0x04, 0x1c
        /*008e*/ 	.short	(.L_99 - .L_98)


	//   ....[0]....
.L_98:
        /*0090*/ 	.word	0x00002a90


	//----- nvinfo : EIATTR_CRS_STACK_SIZE
	.align		4
.L_99:
        /*0094*/ 	.byte	0x04, 0x1e
        /*0096*/ 	.short	(.L_101 - .L_100)
.L_100:
        /*0098*/ 	.word	0x00000000


	//----- nvinfo : EIATTR_CBANK_PARAM_SIZE
	.align		4
.L_101:
        /*009c*/ 	.byte	0x03, 0x19
        /*009e*/ 	.short	0x002c


	//----- nvinfo : EIATTR_PARAM_CBANK
	.align		4
        /*00a0*/ 	.byte	0x04, 0x0a
        /*00a2*/ 	.short	(.L_103 - .L_102)
	.align		4
.L_102:
        /*00a4*/ 	.word	index@(.nv.constant0._Z21gpu_GA_post_crossoverP17curandStateXORWOWPdS1_S1_iii)
        /*00a8*/ 	.short	0x0380
        /*00aa*/ 	.short	0x002c


	//----- nvinfo : EIATTR_SW_WAR
	.align		4
.L_103:
        /*00ac*/ 	.byte	0x04, 0x36
        /*00ae*/ 	.short	(.L_105 - .L_104)
.L_104:
        /*00b0*/ 	.word	0x00000008
.L_105:


//--------------------- .nv.info._Z20gpu_GA_pre_crossoverP17curandStateXORWOWPdS1_S1_iii --------------------------
	.section	.nv.info._Z20gpu_GA_pre_crossoverP17curandStateXORWOWPdS1_S1_iii,"",@"SHT_CUDA_INFO"
	.sectionflags	@""
	.align	4


	//----- nvinfo : EIATTR_CUDA_API_VERSION
	.align		4
        /*0000*/ 	.byte	0x04, 0x37
        /*0002*/ 	.short	(.L_107 - .L_106)
.L_106:
        /*0004*/ 	.word	0x00000082


	//----- nvinfo : EIATTR_KPARAM_INFO
	.align		4
.L_107:
        /*0008*/ 	.byte	0x04, 0x17
        /*000a*/ 	.short	(.L_109 - .L_108)
.L_108:
        /*000c*/ 	.word	0x00000000
        /*0010*/ 	.short	0x0006
        /*0012*/ 	.short	0x0028
        /*0014*/ 	.byte	0x00, 0xf0, 0x11, 0x00


	//----- nvinfo : EIATTR_KPARAM_INFO
	.align		4
.L_109:
        /*0018*/ 	.byte	0x04, 0x17
        /*001a*/ 	.short	(.L_111 - .L_110)
.L_110:
        /*001c*/ 	.word	0x00000000
        /*0020*/ 	.short	0x0005
        /*0022*/ 	.short	0x0024
        /*0024*/ 	.byte	0x00, 0xf0, 0x11, 0x00


	//----- nvinfo : EIATTR_KPARAM_INFO
	.align		4
.L_111:
        /*0028*/ 	.byte	0x04, 0x17
        /*002a*/ 	.short	(.L_113 - .L_112)
.L_112:
        /*002c*/ 	.word	0x00000000
        /*0030*/ 	.short	0x0004
        /*0032*/ 	.short	0x0020
        /*0034*/ 	.byte	0x00, 0xf0, 0x11, 0x00


	//----- nvinfo : EIATTR_KPARAM_INFO
	.align		4
.L_113:
        /*0038*/ 	.byte	0x04, 0x17
        /*003a*/ 	.short	(.L_115 - .L_114)
.L_114:
        /*003c*/ 	.word	0x00000000
        /*0040*/ 	.short	0x0003
        /*0042*/ 	.short	0x0018
        /*0044*/ 	.byte	0x00, 0xf5, 0x21, 0x00


	//----- nvinfo : EIATTR_KPARAM_INFO
	.align		4
.L_115:
        /*0048*/ 	.byte	0x04, 0x17
        /*004a*/ 	.short	(.L_117 - .L_116)
.L_116:
        /*004c*/ 	.word	0x00000000
        /*0050*/ 	.short	0x0002
        /*0052*/ 	.short	0x0010
        /*0054*/ 	.byte	0x00, 0xf5, 0x21, 0x00


	//----- nvinfo : EIATTR_KPARAM_INFO
	.align		4
.L_117:
        /*0058*/ 	.byte	0x04, 0x17
        /*005a*/ 	.short	(.L_119 - .L_118)
.L_118:
        /*005c*/ 	.word	0x00000000
        /*0060*/ 	.short	0x0001
        /*0062*/ 	.short	0x0008
        /*0064*/ 	.byte	0x00, 0xf5, 0x21, 0x00


	//----- nvinfo : EIATTR_KPARAM_INFO
	.align		4
.L_119:
        /*0068*/ 	.byte	0x04, 0x17
        /*006a*/ 	.short	(.L_121 - .L_120)
.L_120:
        /*006c*/ 	.word	0x00000000
        /*0070*/ 	.short	0x0000
        /*0072*/ 	.short	0x0000
        /*0074*/ 	.byte	0x00, 0xf5, 0x21, 0x00


	//----- nvinfo : EIATTR_SPARSE_MMA_MASK
	.align		4
.L_121:
        /*0078*/ 	.byte	0x03, 0x50
        /*007a*/ 	.short	0x0000


	//----- nvinfo : EIATTR_MAXREG_COUNT
	.align		4
        /*007c*/ 	.byte	0x03, 0x1b
        /*007e*/ 	.short	0x00ff


	//----- nvinfo : EIATTR_NUM_BARRIERS
	.align		4
        /*0080*/ 	.byte	0x02, 0x4c
        /*0082*/ 	.byte	0x01
	.zero		1


	//----- nvinfo : EIATTR_MERCURY_ISA_VERSION
	.align		4
        /*0084*/ 	.byte	0x03, 0x5f
        /*0086*/ 	.short	0x0101


	//----- nvinfo : EIATTR_VRC_CTA_INIT_COUNT
	.align		4
        /*0088*/ 	.byte	0x02, 0x4a
	.zero		1
	.zero		1


	//----- nvinfo : EIATTR_EXIT_INSTR_OFFSETS
	.align		4
        /*008c*/ 	.byte	0x04, 0x1c
        /*008e*/ 	.short	(.L_123 - .L_122)


	//   ....[0]....
.L_122:
        /*0090*/ 	.word	0x00002720


	//----- nvinfo : EIATTR_CRS_STACK_SIZE
	.align		4
.L_123:
        /*0094*/ 	.byte	0x04, 0x1e
        /*0096*/ 	.short	(.L_125 - .L_124)
.L_124:
        /*0098*/ 	.word	0x00000000


	//----- nvinfo : EIATTR_CBANK_PARAM_SIZE
	.align		4
.L_125:
        /*009c*/ 	.byte	0x03, 0x19
        /*009e*/ 	.short	0x002c


	//----- nvinfo : EIATTR_PARAM_CBANK
	.align		4
        /*00a0*/ 	.byte	0x04, 0x0a
        /*00a2*/ 	.short	(.L_127 - .L_126)
	.align		4
.L_126:
        /*00a4*/ 	.word	index@(.nv.constant0._Z20gpu_GA_pre_crossoverP17curandStateXORWOWPdS1_S1_iii)
        /*00a8*/ 	.short	0x0380
        /*00aa*/ 	.short	0x002c


	//----- nvinfo : EIATTR_SW_WAR
	.align		4
.L_127:
        /*00ac*/ 	.byte	0x04, 0x36
        /*00ae*/ 	.short	(.L_129 - .L_128)
.L_128:
        /*00b0*/ 	.word	0x00000008
.L_129:


//--------------------- .nv.info._Z12setup_kernelP17curandStateXORWOWm --------------------------
	.section	.nv.info._Z12setup_kernelP17curandStateXORWOWm,"",@"SHT_CUDA_INFO"
	.sectionflags	@""
	.align	4


	//----- nvinfo : EIATTR_CUDA_API_VERSION
	.align		4
        /*0000*/ 	.byte	0x04, 0x37
        /*0002*/ 	.short	(.L_131 - .L_130)
.L_130:
        /*0004*/ 	.word	0x00000082


	//----- nvinfo : EIATTR_KPARAM_INFO
	.align		4
.L_131:
        /*0008*/ 	.byte	0x04, 0x17
        /*000a*/ 	.short	(.L_133 - .L_132)
.L_132:
        /*000c*/ 	.word	0x00000000
        /*0010*/ 	.short	0x0001
        /*0012*/ 	.short	0x0008
        /*0014*/ 	.byte	0x00, 0xf0, 0x21, 0x00


	//----- nvinfo : EIATTR_KPARAM_INFO
	.align		4
.L_133:
        /*0018*/ 	.byte	0x04, 0x17
        /*001a*/ 	.short	(.L_135 - .L_134)
.L_134:
        /*001c*/ 	.word	0x00000000
        /*0020*/ 	.short	0x0000
        /*0022*/ 	.short	0x0000
        /*0024*/ 	.byte	0x00, 0xf5, 0x21, 0x00


	//----- nvinfo : EIATTR_SPARSE_MMA_MASK
	.align		4
.L_135:
        /*0028*/ 	.byte	0x03, 0x50
        /*002a*/ 	.short	0x0000


	//----- nvinfo : EIATTR_MAXREG_COUNT
	.align		4
        /*002c*/ 	.byte	0x03, 0x1b
        /*002e*/ 	.short	0x00ff


	//----- nvinfo : EIATTR_MERCURY_ISA_VERSION
	.align		4
        /*0030*/ 	.byte	0x03, 0x5f
        /*0032*/ 	.short	0x0101


	//----- nvinfo : EIATTR_VRC_CTA_INIT_COUNT
	.align		4
        /*0034*/ 	.byte	0x02, 0x4a
	.zero		1
	.zero		1


	//----- nvinfo : EIATTR_EXIT_INSTR_OFFSETS
	.align		4
        /*0038*/ 	.byte	0x04, 0x1c
        /*003a*/ 	.short	(.L_137 - .L_136)


	//   ....[0]....
.L_136:
        /*003c*/ 	.word	0x00000ed0


	//----- nvinfo : EIATTR_CRS_STACK_SIZE
	.align		4
.L_137:
        /*0040*/ 	.byte	0x04, 0x1e
        /*0042*/ 	.short	(.L_139 - .L_138)
.L_138:
        /*0044*/ 	.word	0x00000000


	//----- nvinfo : EIATTR_CBANK_PARAM_SIZE
	.align		4
.L_139:
        /*0048*/ 	.byte	0x03, 0x19
        /*004a*/ 	.short	0x0010


	//----- nvinfo : EIATTR_PARAM_CBANK
	.align		4
        /*004c*/ 	.byte	0x04, 0x0a
        /*004e*/ 	.short	(.L_141 - .L_140)
	.align		4
.L_140:
        /*0050*/ 	.word	index@(.nv.constant0._Z12setup_kernelP17curandStateXORWOWm)
        /*0054*/ 	.short	0x0380
        /*0056*/ 	.short	0x0010


	//----- nvinfo : EIATTR_SW_WAR
	.align		4
.L_141:
        /*0058*/ 	.byte	0x04, 0x36
        /*005a*/ 	.short	(.L_143 - .L_142)
.L_142:
        /*005c*/ 	.word	0x00000008
.L_143:


//--------------------- .nv.callgraph             --------------------------
	.section	.nv.callgraph,"",@"SHT_CUDA_CALLGRAPH"
	.align	4
	.sectionentsize	8
	.align		4
        /*0000*/ 	.word	0x00000000
	.align		4
        /*0004*/ 	.word	0xffffffff
	.align		4
        /*0008*/ 	.word	0x00000000
	.align		4
        /*000c*/ 	.word	0xfffffffe
	.align		4
        /*0010*/ 	.word	0x00000000
	.align		4
        /*0014*/ 	.word	0xfffffffd
	.align		4
        /*0018*/ 	.word	0x00000000
	.align		4
        /*001c*/ 	.word	0xfffffffc


//--------------------- .nv.constant4             --------------------------
	.section	.nv.constant4,"a",@progbits
	.align	8
	.align		8
.nv.constant4:
        /*0000*/ 	.dword	precalc_xorwow_matrix
	.align		8
        /*0008*/ 	.dword	precalc_xorwow_offset_matrix
	.align		8
        /*0010*/ 	.dword	mrg32k3aM1
	.align		8
        /*0018*/ 	.dword	mrg32k3aM2
	.align		8
        /*0020*/ 	.dword	mrg32k3aM1SubSeq
	.align		8
        /*0028*/ 	.dword	mrg32k3aM2SubSeq
	.align		8
        /*0030*/ 	.dword	mrg32k3aM1Seq
	.align		8
        /*0038*/ 	.dword	mrg32k3aM2Seq
	.align		8
        /*0040*/ 	.dword	_ZN34_INTERNAL_39711a7a_4_k_cu_a80b5f3d4cuda3std3__45__cpo5beginE
	.align		8
        /*0048*/ 	.dword	_ZN34_INTERNAL_39711a7a_4_k_cu_a80b5f3d4cuda3std3__45__cpo3endE
	.align		8
        /*0050*/ 	.dword	_ZN34_INTERNAL_39711a7a_4_k_cu_a80b5f3d4cuda3std3__45__cpo6cbeginE
	.align		8
        /*0058*/ 	.dword	_ZN34_INTERNAL_39711a7a_4_k_cu_a80b5f3d4cuda3std3__45__cpo4cendE
	.align		8
        /*0060*/ 	.dword	_ZN34_INTERNAL_39711a7a_4_k_cu_a80b5f3d4cuda3std3__45__cpo6rbeginE
	.align		8
        /*0068*/ 	.dword	_ZN34_INTERNAL_39711a7a_4_k_cu_a80b5f3d4cuda3std3__45__cpo4rendE
	.align		8
        /*0070*/ 	.dword	_ZN34_INTERNAL_39711a7a_4_k_cu_a80b5f3d4cuda3std3__45__cpo7crbeginE
	.align		8
        /*0078*/ 	.dword	_ZN34_INTERNAL_39711a7a_4_k_cu_a80b5f3d4cuda3std3__45__cpo5crendE
	.align		8
        /*0080*/ 	.dword	_ZN34_INTERNAL_39711a7a_4_k_cu_a80b5f3d4cuda3std3__436_GLOBAL__N__39711a7a_4_k_cu_a80b5f3d6ignoreE
	.align		8
        /*0088*/ 	.dword	_ZN34_INTERNAL_39711a7a_4_k_cu_a80b5f3d4cuda3std3__419piecewise_constructE
	.align		8
        /*0090*/ 	.dword	_ZN34_INTERNAL_39711a7a_4_k_cu_a80b5f3d4cuda3std3__48in_placeE
	.align		8
        /*0098*/ 	.dword	_ZN34_INTERNAL_39711a7a_4_k_cu_a80b5f3d4cuda3std3__420unreachable_sentinelE
	.align		8
        /*00a0*/ 	.dword	_ZN34_INTERNAL_39711a7a_4_k_cu_a80b5f3d4cuda3std3__47nulloptE
	.align		8
        /*00a8*/ 	.dword	_ZN34_INTERNAL_39711a7a_4_k_cu_a80b5f3d4cuda3std3__48unexpectE
	.align		8
        /*00b0*/ 	.dword	_ZN34_INTERNAL_39711a7a_4_k_cu_a80b5f3d4cuda3std6ranges3__45__cpo4swapE
	.align		8
        /*00b8*/ 	.dword	_ZN34_INTERNAL_39711a7a_4_k_cu_a80b5f3d4cuda3std6ranges3__45__cpo9iter_moveE
	.align		8
        /*00c0*/ 	.dword	_ZN34_INTERNAL_39711a7a_4_k_cu_a80b5f3d4cuda3std6ranges3__45__cpo5beginE
	.align		8
        /*00c8*/ 	.dword	_ZN34_INTERNAL_39711a7a_4_k_cu_a80b5f3d4cuda3std6ranges3__45__cpo3endE
	.align		8
        /*00d0*/ 	.dword	_ZN34_INTERNAL_39711a7a_4_k_cu_a80b5f3d4cuda3std6ranges3__45__cpo6cbeginE
	.align		8
        /*00d8*/ 	.dword	_ZN34_INTERNAL_39711a7a_4_k_cu_a80b5f3d4cuda3std6ranges3__45__cpo4cendE
	.align		8
        /*00e0*/ 	.dword	_ZN34_INTERNAL_39711a7a_4_k_cu_a80b5f3d4cuda3std6ranges3__45__cpo7advanceE
	.align		8
        /*00e8*/ 	.dword	_ZN34_INTERNAL_39711a7a_4_k_cu_a80b5f3d4cuda3std6ranges3__45__cpo9iter_swapE
	.align		8
        /*00f0*/ 	.dword	_ZN34_INTERNAL_39711a7a_4_k_cu_a80b5f3d4cuda3std6ranges3__45__cpo4nextE
	.align		8
        /*00f8*/ 	.dword	_ZN34_INTERNAL_39711a7a_4_k_cu_a80b5f3d4cuda3std6ranges3__45__cpo4prevE
	.align		8
        /*0100*/ 	.dword	_ZN34_INTERNAL_39711a7a_4_k_cu_a80b5f3d4cuda3std6ranges3__45__cpo4dataE
	.align		8
        /*0108*/ 	.dword	_ZN34_INTERNAL_39711a7a_4_k_cu_a80b5f3d4cuda3std6ranges3__45__cpo5cdataE
	.align		8
        /*0110*/ 	.dword	_ZN34_INTERNAL_39711a7a_4_k_cu_a80b5f3d4cuda3std6ranges3__45__cpo4sizeE
	.align		8
        /*0118*/ 	.dword	_ZN34_INTERNAL_39711a7a_4_k_cu_a80b5f3d4cuda3std6ranges3__45__cpo5ssizeE
	.align		8
        /*0120*/ 	.dword	_ZN34_INTERNAL_39711a7a_4_k_cu_a80b5f3d4cuda3std6ranges3__45__cpo8distanceE
	.align		8
        /*0128*/ 	.dword	_ZN34_INTERNAL_39711a7a_4_k_cu_a80b5f3d6thrust24THRUST_300001_SM_1000_NS8cuda_cub3parE
	.align		8
        /*0130*/ 	.dword	_ZN34_INTERNAL_39711a7a_4_k_cu_a80b5f3d6thrust24THRUST_300001_SM_1000_NS8cuda_cub10par_nosyncE
	.align		8
        /*0138*/ 	.dword	_ZN34_INTERNAL_39711a7a_4_k_cu_a80b5f3d6thrust24THRUST_300001_SM_1000_NS6system6detail10sequential3seqE
	.align		8
        /*0140*/ 	.dword	_ZN34_INTERNAL_39711a7a_4_k_cu_a80b5f3d6thrust24THRUST_300001_SM_1000_NS12placeholders2_1E
	.align		8
        /*0148*/ 	.dword	_ZN34_INTERNAL_39711a7a_4_k_cu_a80b5f3d6thrust24THRUST_300001_SM_1000_NS12placeholders2_2E
	.align		8
        /*0150*/ 	.dword	_ZN34_INTERNAL_39711a7a_4_k_cu_a80b5f3d6thrust24THRUST_300001_SM_1000_NS12placeholders2_3E
	.align		8
        /*0158*/ 	.dword	_ZN34_INTERNAL_39711a7a_4_k_cu_a80b5f3d6thrust24THRUST_300001_SM_1000_NS12placeholders2_4E
	.align		8
        /*0160*/ 	.dword	_ZN34_INTERNAL_39711a7a_4_k_cu_a80b5f3d6thrust24THRUST_300001_SM_1000_NS12placeholders2_5E
	.align		8
        /*0168*/ 	.dword	_ZN34_INTERNAL_39711a7a_4_k_cu_a80b5f3d6thrust24THRUST_300001_SM_1000_NS12placeholders2_6E
	.align		8
        /*0170*/ 	.dword	_ZN34_INTERNAL_39711a7a_4_k_cu_a80b5f3d6thrust24THRUST_300001_SM_1000_NS12placeholders2_7E
	.align		8
        /*0178*/ 	.dword	_ZN34_INTERNAL_39711a7a_4_k_cu_a80b5f3d6thrust24THRUST_300001_SM_1000_NS12placeholders2_8E
	.align		8
        /*0180*/ 	.dword	_ZN34_INTERNAL_39711a7a_4_k_cu_a80b5f3d6thrust24THRUST_300001_SM_1000_NS12placeholders2_9E
	.align		8
        /*0188*/ 	.dword	_ZN34_INTERNAL_39711a7a_4_k_cu_a80b5f3d6thrust24THRUST_300001_SM_1000_NS12placeholders3_10E
	.align		8
        /*0190*/ 	.dword	_ZN34_INTERNAL_39711a7a_4_k_cu_a80b5f3d6thrust24THRUST_300001_SM_1000_NS3seqE


//--------------------- .nv.constant3             --------------------------
	.section	.nv.constant3,"a",@progbits
	.align	8
.nv.constant3:
	.type		__cr_lgamma_table,@object
	.size		__cr_lgamma_table,(.L_8 - __cr_lgamma_table)
__cr_lgamma_table:
        /*0000*/ 	.byte	0x00, 0x00, 0x00, 0x00, 0x00, 0x00, 0x00, 0x00, 0x00, 0x00, 0x00, 0x00, 0x00, 0x00, 0x00, 0x00
        /*0010*/ 	.byte	0xef, 0x39, 0xfa, 0xfe, 0x42, 0x2e, 0xe6, 0x3f, 0x02, 0x20, 0x2a, 0xfa, 0x0b, 0xab, 0xfc, 0x3f
        /*0020*/ 	.byte	0xf9, 0x2c, 0x92, 0x7c, 0xa7, 0x6c, 0x09, 0x40, 0xc9, 0x79, 0x44, 0x3c, 0x64, 0x26, 0x13, 0x40
        /*0030*/ 	.byte	0xca, 0x01, 0xcf, 0x3a, 0x27, 0x51, 0x1a, 0x40, 0x30, 0xcc, 0x2d, 0xf3, 0xe1, 0x0c, 0x21, 0x40
        /*0040*/ 	.byte	0x0d, 0xb7, 0xfc, 0x82, 0x8e, 0x35, 0x25, 0x40
.L_8:


//--------------------- .text._ZN3cub18CUB_300001_SM_10006detail11EmptyKernelIvEEvv --------------------------
	.section	.text._ZN3cub18CUB_300001_SM_10006detail11EmptyKernelIvEEvv,"ax",@progbits
	.align	128
        .global         _ZN3cub18CUB_300001_SM_10006detail11EmptyKernelIvEEvv
        .type           _ZN3cub18CUB_300001_SM_10006detail11EmptyKernelIvEEvv,@function
        .size           _ZN3cub18CUB_300001_SM_10006detail11EmptyKernelIvEEvv,(.L_x_63 - _ZN3cub18CUB_300001_SM_10006detail11EmptyKernelIvEEvv)
        .other          _ZN3cub18CUB_300001_SM_10006detail11EmptyKernelIvEEvv,@"STO_CUDA_ENTRY STV_DEFAULT"
_ZN3cub18CUB_300001_SM_10006detail11EmptyKernelIvEEvv:
.text._ZN3cub18CUB_300001_SM_10006detail11EmptyKernelIvEEvv:
[----:B------:R-:W-:Y:S01]  /*0000*/  LDC R1, c[0x0][0x37c] ;  /* 0x0000df00ff017b82 */ /* 0x000fe20000000800 */
[----:B------:R-:W-:Y:S05]  /*0010*/  EXIT ;  /* 0x000000000000794d */ /* 0x000fea0003800000 */
.L_x_0:
[----:B------:R-:W-:-:S00]  /*0020*/  BRA `(.L_x_0) ;  /* 0xfffffffc00fc7947 */ /* 0x000fc0000383ffff */
[----:B------:R-:W-:-:S00]  /*0030*/  NOP ;  /* 0x0000000000007918 */ /* 0x000fc00000000000 */
        /* <DEDUP_REMOVED lines=12> */
.L_x_63:


//--------------------- .text._Z21gpu_GA_post_crossoverP17curandStateXORWOWPdS1_S1_iii --------------------------
	.section	.text._Z21gpu_GA_post_crossoverP17curandStateXORWOWPdS1_S1_iii,"ax",@progbits
	.align	128
        .global         _Z21gpu_GA_post_crossoverP17curandStateXORWOWPdS1_S1_iii
        .type           _Z21gpu_GA_post_crossoverP17curandStateXORWOWPdS1_S1_iii,@function
        .size           _Z21gpu_GA_post_crossoverP17curandStateXORWOWPdS1_S1_iii,(.L_x_64 - _Z21gpu_GA_post_crossoverP17curandStateXORWOWPdS1_S1_iii)
        .other          _Z21gpu_GA_post_crossoverP17curandStateXORWOWPdS1_S1_iii,@"STO_CUDA_ENTRY STV_DEFAULT"
_Z21gpu_GA_post_crossoverP17curandStateXORWOWPdS1_S1_iii:
.text._Z21gpu_GA_post_crossoverP17curandStateXORWOWPdS1_S1_iii:
[----:B------:R-:W-:Y:S01]  /*0000*/  LDC R1, c[0x0][0x37c] ;  /* 0x0000df00ff017b82 */ /* 0x000fe20000000800 */
[----:B------:R-:W0:Y:S01]  /*0010*/  LDCU UR4, c[0x0][0x3a4] ;  /* 0x00007480ff0477ac */ /* 0x000e220008000800 */
[----:B------:R-:W1:Y:S06]  /*0020*/  S2R R0, SR_TID.X ;  /* 0x0000000000007919 */ /* 0x000e6c0000002100 */
[----:B------:R-:W2:Y:S01]  /*0030*/  S2UR UR5, SR_CTAID.X ;  /* 0x00000000000579c3 */ /* 0x000ea20000002500 */
[----:B------:R-:W3:Y:S07]  /*0040*/  LDCU.64 UR6, c[0x0][0x358] ;  /* 0x00006b00ff0677ac */ /* 0x000eee0008000a00 */
[----:B------:R-:W2:Y:S01]  /*0050*/  LDC R3, c[0x0][0x360] ;  /* 0x0000d800ff037b82 */ /* 0x000ea20000000800 */
[----:B0-----:R-:W-:-:S04]  /*0060*/  MOV R23, UR4 ;  /* 0x0000000400177c02 */ /* 0x001fc80008000f00 */
[----:B------:R-:W-:Y:S01]  /*0070*/  ISETP.NE.AND P0, PT, R23, RZ, PT ;  /* 0x000000ff1700720c */ /* 0x000fe20003f05270 */
[----:B--2---:R-:W-:-:S04]  /*0080*/  IMAD R5, R3, UR5, RZ ;  /* 0x0000000503057c24 */ /* 0x004fc8000f8e02ff */
[----:B-1----:R-:W-:-:S08]  /*0090*/  IMAD.IADD R2, R5, 0x1, R0 ;  /* 0x0000000105027824 */ /* 0x002fd000078e0200 */
[----:B---3--:R-:W-:Y:S05]  /*00a0*/  @!P0 BRA `(.L_x_1) ;  /* 0x0000000800808947 */ /* 0x008fea0003800000 */
[----:B------:R-:W0:Y:S01]  /*00b0*/  LDC.64 R24, c[0x0][0x380] ;  /* 0x0000e000ff187b82 */ /* 0x000e220000000a00 */
[----:B------:R-:W-:Y:S01]  /*00c0*/  ISETP.NE.AND P0, PT, R23, 0x1, PT ;  /* 0x000000011700780c */ /* 0x000fe20003f05270 */
[----:B------:R-:W-:Y:S02]  /*00d0*/  HFMA2 R7, -RZ, RZ, 0, 0 ;  /* 0x00000000ff077431 */ /* 0x000fe400000001ff */
[C---:B------:R-:W-:Y:S02]  /*00e0*/  IMAD R4, R2.reuse, R23, RZ ;  /* 0x0000001702047224 */ /* 0x040fe400078e02ff */
[----:B0-----:R-:W-:-:S08]  /*00f0*/  IMAD.WIDE R24, R2, 0x30, R24 ;  /* 0x0000003002187825 */ /* 0x001fd000078e0218 */
[----:B------:R-:W-:Y:S05]  /*0100*/  @!P0 BRA `(.L_x_2) ;  /* 0x0000000400908947 */ /* 0x000fea0003800000 */
[----:B------:R-:W0:Y:S01]  /*0110*/  LDC.64 R12, c[0x0][0x388] ;  /* 0x0000e200ff0c7b82 */ /* 0x000e220000000a00 */
[----:B------:R-:W-:Y:S01]  /*0120*/  LOP3.LUT R7, R23, 0xfffffffe, RZ, 0xc0, !PT ;  /* 0xfffffffe17077812 */ /* 0x000fe200078ec0ff */
[----:B------:R-:W-:-:S03]  /*0130*/  IMAD.MOV.U32 R6, RZ, RZ, R4 ;  /* 0x000000ffff067224 */ /* 0x000fc600078e0004 */
[----:B------:R-:W-:-:S07]  /*0140*/  IADD3 R8, PT, PT, -R7, RZ, RZ ;  /* 0x000000ff07087210 */ /* 0x000fce0007ffe1ff */
.L_x_7:
[----:B-1----:R-:W2:Y:S04]  /*0150*/  LDG.E.64 R10, desc[UR6][R24.64] ;  /* 0x00000006180a7981 */ /* 0x002ea8000c1e1b00 */
[----:B------:R-:W3:Y:S04]  /*0160*/  LDG.E.64 R14, desc[UR6][R24.64+0x10] ;  /* 0x00001006180e7981 */ /* 0x000ee8000c1e1b00 */
[----:B------:R1:W5:Y:S01]  /*0170*/  LDG.E.64 R20, desc[UR6][R24.64+0x8] ;  /* 0x0000080618147981 */ /* 0x000362000c1e1b00 */
[----:B------:R-:W-:Y:S01]  /*0180*/  BSSY.RECONVERGENT B0, `(.L_x_3) ;  /* 0x000002c000007945 */ /* 0x000fe20003800200 */
[----:B--2---:R-:W-:-:S04]  /*0190*/  SHF.R.U32.HI R16, RZ, 0x2, R11 ;  /* 0x00000002ff107819 */ /* 0x004fc8000001160b */
[----:B------:R-:W-:Y:S01]  /*01a0*/  LOP3.LUT R16, R16, R11, RZ, 0x3c, !PT ;  /* 0x0000000b10107212 */ /* 0x000fe200078e3cff */
[----:B---3--:R-:W-:-:S03]  /*01b0*/  IMAD.SHL.U32 R9, R15, 0x10, RZ ;  /* 0x000000100f097824 */ /* 0x008fc600078e00ff */
[----:B------:R-:W-:-:S04]  /*01c0*/  SHF.L.U32 R11, R16, 0x1, RZ ;  /* 0x00000001100b7819 */ /* 0x000fc800000006ff */
[----:B------:R-:W-:Y:S01]  /*01d0*/  LOP3.LUT R18, R16, R11, R9, 0x96, !PT ;  /* 0x0000000b10127212 */ /* 0x000fe200078e9609 */
[----:B------:R-:W-:Y:S02]  /*01e0*/  VIADD R16, R10, 0x587c5 ;  /* 0x000587c50a107836 */ /* 0x000fe40000000000 */
[----:B------:R-:W-:Y:S01]  /*01f0*/  IMAD.MOV.U32 R9, RZ, RZ, 0x2f800000 ;  /* 0x2f800000ff097424 */ /* 0x000fe200078e00ff */
[----:B------:R-:W-:-:S04]  /*0200*/  LOP3.LUT R11, R18, R15, RZ, 0x3c, !PT ;  /* 0x0000000f120b7212 */ /* 0x000fc800078e3cff */
[----:B------:R-:W-:-:S04]  /*0210*/  IADD3 R17, PT, PT, R11, R16, RZ ;  /* 0x000000100b117210 */ /* 0x000fc80007ffe0ff */
[----:B------:R-:W-:-:S05]  /*0220*/  I2FP.F32.U32 R18, R17 ;  /* 0x0000001100127245 */ /* 0x000fca0000201000 */
[----:B------:R-:W-:-:S05]  /*0230*/  FFMA R18, R18, R9, 1.1641532182693481445e-10 ;  /* 0x2f00000012127423 */ /* 0x000fca0000000009 */
[----:B------:R-:W-:-:S13]  /*0240*/  FSETP.GEU.AND P0, PT, R18, 0.050000000745058059692, PT ;  /* 0x3d4ccccd1200780b */ /* 0x000fda0003f0e000 */
[----:B-1----:R-:W-:Y:S05]  /*0250*/  @P0 BRA `(.L_x_4) ;  /* 0x0000000000780947 */ /* 0x002fea0003800000 */
[----:B-----5:R-:W-:Y:S01]  /*0260*/  SHF.R.U32.HI R17, RZ, 0x2, R20 ;  /* 0x00000002ff117819 */ /* 0x020fe20000011614 */
[----:B------:R-:W-:Y:S01]  /*0270*/  UMOV UR8, 0x47ae147b ;  /* 0x47ae147b00087882 */ /* 0x000fe20000000000 */
[----:B------:R-:W-:Y:S01]  /*0280*/  SHF.L.U32 R16, R11, 0x4, RZ ;  /* 0x000000040b107819 */ /* 0x000fe200000006ff */
[----:B------:R-:W-:Y:S01]  /*0290*/  UMOV UR9, 0x40247ae1 ;  /* 0x40247ae100097882 */ /* 0x000fe20000000000 */
[----:B------:R-:W-:Y:S01]  /*02a0*/  LOP3.LUT R17, R17, R20, RZ, 0x3c, !PT ;  /* 0x0000001411117212 */ /* 0x000fe200078e3cff */
[----:B0-----:R-:W-:Y:S01]  /*02b0*/  IMAD.WIDE.U32 R28, R6, 0x8, R12 ;  /* 0x00000008061c7825 */ /* 0x001fe200078e000c */
[----:B------:R-:W-:Y:S01]  /*02c0*/  IADD3 R22, PT, PT, R10, 0xb0f8a, RZ ;  /* 0x000b0f8a0a167810 */ /* 0x000fe20007ffe0ff */
[----:B------:R0:W-:Y:S01]  /*02d0*/  STG.E.64 desc[UR6][R24.64+0x8], R14 ;  /* 0x0000080e18007986 */ /* 0x0001e2000c101b06 */
[----:B------:R-:W-:Y:S01]  /*02e0*/  MOV R23, R21 ;  /* 0x0000001500177202 */ /* 0x000fe20000000f00 */
[----:B------:R-:W-:-:S04]  /*02f0*/  IMAD.SHL.U32 R18, R17, 0x2, RZ ;  /* 0x0000000211127824 */ /* 0x000fc800078e00ff */
[----:B------:R1:W-:Y:S01]  /*0300*/  STG.E.64 desc[UR6][R24.64], R22 ;  /* 0x0000001618007986 */ /* 0x0003e2000c101b06 */
[----:B------:R-:W-:Y:S01]  /*0310*/  LOP3.LUT R16, R17, R18, R16, 0x96, !PT ;  /* 0x0000001211107212 */ /* 0x000fe200078e9610 */
[----:B------:R-:W-:Y:S02]  /*0320*/  IMAD.MOV.U32 R17, RZ, RZ, 0x40147ae1 ;  /* 0x40147ae1ff117424 */ /* 0x000fe400078e00ff */
[----:B------:R-:W-:Y:S01]  /*0330*/  IMAD.MOV.U32 R18, RZ, RZ, R11 ;  /* 0x000000ffff127224 */ /* 0x000fe200078e000b */
[----:B------:R-:W-:Y:S02]  /*0340*/  LOP3.LUT R19, R16, R11, RZ, 0x3c, !PT ;  /* 0x0000000b10137212 */ /* 0x000fe400078e3cff */
[----:B------:R-:W-:-:S03]  /*0350*/  MOV R16, 0x47ae147b ;  /* 0x47ae147b00107802 */ /* 0x000fc60000000f00 */
[----:B------:R-:W-:Y:S01]  /*0360*/  IMAD.IADD R10, R19, 0x1, R22 ;  /* 0x00000001130a7824 */ /* 0x000fe200078e0216 */
[----:B------:R1:W-:Y:S04]  /*0370*/  STG.E.64 desc[UR6][R24.64+0x10], R18 ;  /* 0x0000101218007986 */ /* 0x0003e8000c101b06 */
[----:B------:R-:W-:-:S05]  /*0380*/  I2FP.F32.U32 R10, R10 ;  /* 0x0000000a000a7245 */ /* 0x000fca0000201000 */
[----:B------:R-:W-:-:S04]  /*0390*/  FFMA R10, R10, R9, 1.1641532182693481445e-10 ;  /* 0x2f0000000a0a7423 */ /* 0x000fc80000000009 */
[----:B------:R-:W2:Y:S02]  /*03a0*/  F2F.F64.F32 R26, R10 ;  /* 0x0000000a001a7310 */ /* 0x000ea40000201800 */
[----:B--2---:R-:W-:-:S07]  /*03b0*/  DFMA R26, R26, UR8, -R16 ;  /* 0x000000081a1a7c2b */ /* 0x004fce0008000810 */
[----:B------:R1:W-:Y:S04]  /*03c0*/  STG.E.64 desc[UR6][R28.64], R26 ;  /* 0x0000001a1c007986 */ /* 0x0003e8000c101b06 */
[----:B------:R-:W0:Y:S04]  /*03d0*/  LDG.E.64 R20, desc[UR6][R24.64+0x8] ;  /* 0x0000080618147981 */ /* 0x000e28000c1e1b00 */
[----:B------:R-:W2:Y:S04]  /*03e0*/  LDG.E.64 R16, desc[UR6][R24.64] ;  /* 0x0000000618107981 */ /* 0x000ea8000c1e1b00 */
[----:B------:R-:W3:Y:S01]  /*03f0*/  LDG.E.64 R10, desc[UR6][R24.64+0x10] ;  /* 0x00001006180a7981 */ /* 0x000ee2000c1e1b00 */
[----:B0-----:R-:W-:Y:S01]  /*0400*/  MOV R14, R21 ;  /* 0x00000015000e7202 */ /* 0x001fe20000000f00 */
[----:B------:R-:W-:Y:S01]  /*0410*/  IMAD.MOV.U32 R21, RZ, RZ, R20 ;  /* 0x000000ffff157224 */ /* 0x000fe200078e0014 */
[----:B--2---:R-:W-:Y:S01]  /*0420*/  MOV R20, R17 ;  /* 0x0000001100147202 */ /* 0x004fe20000000f00 */
[----:B-1-3--:R-:W-:-:S07]  /*0430*/  IMAD.MOV.U32 R15, RZ, RZ, R10 ;  /* 0x000000ffff0f7224 */ /* 0x00afce00078e000a */
.L_x_4:
[----:B------:R-:W-:Y:S05]  /*0440*/  BSYNC.RECONVERGENT B0 ;  /* 0x0000000000007941 */ /* 0x000fea0003800200 */
.L_x_3:
[----:B-----5:R-:W-:Y:S01]  /*0450*/  SHF.R.U32.HI R17, RZ, 0x2, R20 ;  /* 0x00000002ff117819 */ /* 0x020fe20000011614 */
[----:B------:R1:W-:Y:S01]  /*0460*/  STG.E.64 desc[UR6][R24.64+0x8], R14 ;  /* 0x0000080e18007986 */ /* 0x0003e2000c101b06 */
[----:B------:R-:W-:Y:S01]  /*0470*/  SHF.L.U32 R10, R11, 0x4, RZ ;  /* 0x000000040b0a7819 */ /* 0x000fe200000006ff */
[----:B------:R-:W-:Y:S01]  /*0480*/  VIADD R8, R8, 0x2 ;  /* 0x0000000208087836 */ /* 0x000fe20000000000 */
[----:B------:R-:W-:Y:S01]  /*0490*/  LOP3.LUT R17, R17, R20, RZ, 0x3c, !PT ;  /* 0x0000001411117212 */ /* 0x000fe200078e3cff */
[----:B------:R-:W-:Y:S01]  /*04a0*/  BSSY.RECONVERGENT B0, `(.L_x_5) ;  /* 0x0000028000007945 */ /* 0x000fe20003800200 */
[----:B------:R-:W-:Y:S02]  /*04b0*/  IADD3 R20, PT, PT, R16, 0x587c5, RZ ;  /* 0x000587c510147810 */ /* 0x000fe40007ffe0ff */
[----:B------:R-:W-:Y:S01]  /*04c0*/  ISETP.NE.AND P1, PT, R8, RZ, PT ;  /* 0x000000ff0800720c */ /* 0x000fe20003f25270 */
[C---:B------:R-:W-:Y:S02]  /*04d0*/  IMAD.SHL.U32 R18, R17.reuse, 0x2, RZ ;  /* 0x0000000211127824 */ /* 0x040fe400078e00ff */
[----:B------:R1:W-:Y:S03]  /*04e0*/  STG.E.64 desc[UR6][R24.64], R20 ;  /* 0x0000001418007986 */ /* 0x0003e6000c101b06 */
[----:B------:R-:W-:Y:S01]  /*04f0*/  LOP3.LUT R10, R17, R18, R10, 0x96, !PT ;  /* 0x00000012110a7212 */ /* 0x000fe200078e960a */
[----:B------:R-:W-:-:S03]  /*0500*/  IMAD.MOV.U32 R18, RZ, RZ, R11 ;  /* 0x000000ffff127224 */ /* 0x000fc600078e000b */
[----:B------:R-:W-:-:S04]  /*0510*/  LOP3.LUT R19, R10, R11, RZ, 0x3c, !PT ;  /* 0x0000000b0a137212 */ /* 0x000fc800078e3cff */
[----:B------:R-:W-:Y:S01]  /*0520*/  IADD3 R10, PT, PT, R19, R20, RZ ;  /* 0x00000014130a7210 */ /* 0x000fe20007ffe0ff */
[----:B------:R1:W-:Y:S03]  /*0530*/  STG.E.64 desc[UR6][R24.64+0x10], R18 ;  /* 0x0000101218007986 */ /* 0x0003e6000c101b06 */
[----:B------:R-:W-:-:S05]  /*0540*/  I2FP.F32.U32 R10, R10 ;  /* 0x0000000a000a7245 */ /* 0x000fca0000201000 */
[----:B------:R-:W-:-:S05]  /*0550*/  FFMA R10, R10, R9, 1.1641532182693481445e-10 ;  /* 0x2f0000000a0a7423 */ /* 0x000fca0000000009 */
[----:B------:R-:W-:-:S13]  /*0560*/  FSETP.GEU.AND P0, PT, R10, 0.050000000745058059692, PT ;  /* 0x3d4ccccd0a00780b */ /* 0x000fda0003f0e000 */
[----:B-1----:R-:W-:Y:S05]  /*0570*/  @P0 BRA `(.L_x_6) ;  /* 0x0000000000680947 */ /* 0x002fea0003800000 */
[----:B------:R-:W-:Y:S01]  /*0580*/  SHF.R.U32.HI R10, RZ, 0x2, R21 ;  /* 0x00000002ff0a7819 */ /* 0x000fe20000011615 */
[----:B------:R-:W-:Y:S01]  /*0590*/  HFMA2 R22, -RZ, RZ, 7.6796875, 0.00109386444091796875 ;  /* 0x47ae147bff167431 */ /* 0x000fe200000001ff */
[----:B------:R-:W-:Y:S01]  /*05a0*/  SHF.L.U32 R17, R19, 0x4, RZ ;  /* 0x0000000413117819 */ /* 0x000fe200000006ff */
[----:B------:R-:W-:Y:S01]  /*05b0*/  IMAD.MOV.U32 R23, RZ, RZ, 0x40147ae1 ;  /* 0x40147ae1ff177424 */ /* 0x000fe200078e00ff */
[----:B------:R-:W-:Y:S01]  /*05c0*/  LOP3.LUT R10, R10, R21, RZ, 0x3c, !PT ;  /* 0x000000150a0a7212 */ /* 0x000fe200078e3cff */
[----:B------:R-:W-:Y:S01]  /*05d0*/  UMOV UR8, 0x47ae147b ;  /* 0x47ae147b00087882 */ /* 0x000fe20000000000 */
[----:B------:R-:W-:Y:S01]  /*05e0*/  UMOV UR9, 0x40247ae1 ;  /* 0x40247ae100097882 */ /* 0x000fe20000000000 */
[----:B------:R-:W-:Y:S01]  /*05f0*/  MOV R21, R11 ;  /* 0x0000000b00157202 */ /* 0x000fe20000000f00 */
[----:B------:R-:W-:Y:S02]  /*0600*/  IMAD.MOV.U32 R20, RZ, RZ, R15 ;  /* 0x000000ffff147224 */ /* 0x000fe400078e000f */
[----:B------:R-:W-:-:S02]  /*0610*/  IMAD.SHL.U32 R18, R10, 0x2, RZ ;  /* 0x000000020a127824 */ /* 0x000fc400078e00ff */
[----:B------:R-:W-:Y:S01]  /*0620*/  IMAD.MOV.U32 R11, RZ, RZ, R14 ;  /* 0x000000ffff0b7224 */ /* 0x000fe200078e000e */
[----:B------:R1:W-:Y:S02]  /*0630*/  STG.E.64 desc[UR6][R24.64+0x8], R20 ;  /* 0x0000081418007986 */ /* 0x0003e4000c101b06 */
[----:B------:R-:W-:Y:S02]  /*0640*/  LOP3.LUT R18, R10, R18, R17, 0x96, !PT ;  /* 0x000000120a127212 */ /* 0x000fe400078e9611 */
[----:B------:R-:W-:Y:S02]  /*0650*/  IADD3 R10, PT, PT, R16, 0xb0f8a, RZ ;  /* 0x000b0f8a100a7810 */ /* 0x000fe40007ffe0ff */
[----:B------:R-:W-:-:S03]  /*0660*/  LOP3.LUT R17, R18, R19, RZ, 0x3c, !PT ;  /* 0x0000001312117212 */ /* 0x000fc600078e3cff */
[----:B------:R1:W-:Y:S02]  /*0670*/  STG.E.64 desc[UR6][R24.64], R10 ;  /* 0x0000000a18007986 */ /* 0x0003e4000c101b06 */
[----:B------:R-:W-:-:S05]  /*0680*/  IMAD.IADD R16, R17, 0x1, R10 ;  /* 0x0000000111107824 */ /* 0x000fca00078e020a */
[----:B------:R-:W-:-:S05]  /*0690*/  I2FP.F32.U32 R16, R16 ;  /* 0x0000001000107245 */ /* 0x000fca0000201000 */
[----:B------:R-:W-:Y:S01]  /*06a0*/  FFMA R26, R16, R9, 1.1641532182693481445e-10 ;  /* 0x2f000000101a7423 */ /* 0x000fe20000000009 */
[----:B------:R-:W-:Y:S02]  /*06b0*/  IADD3 R9, PT, PT, R6, 0x1, RZ ;  /* 0x0000000106097810 */ /* 0x000fe40007ffe0ff */
[----:B------:R-:W-:-:S03]  /*06c0*/  MOV R16, R19 ;  /* 0x0000001300107202 */ /* 0x000fc60000000f00 */
[----:B------:R-:W2:Y:S01]  /*06d0*/  F2F.F64.F32 R26, R26 ;  /* 0x0000001a001a7310 */ /* 0x000ea20000201800 */
[----:B0-----:R-:W-:Y:S01]  /*06e0*/  IMAD.WIDE.U32 R14, R9, 0x8, R12 ;  /* 0x00000008090e7825 */ /* 0x001fe200078e000c */
[----:B------:R1:W-:Y:S01]  /*06f0*/  STG.E.64 desc[UR6][R24.64+0x10], R16 ;  /* 0x0000101018007986 */ /* 0x0003e2000c101b06 */
[----:B--2---:R-:W-:-:S07]  /*0700*/  DFMA R22, R26, UR8, -R22 ;  /* 0x000000081a167c2b */ /* 0x004fce0008000816 */
[----:B------:R1:W-:Y:S04]  /*0710*/  STG.E.64 desc[UR6][R14.64], R22 ;  /* 0x000000160e007986 */ /* 0x0003e8000c101b06 */
.L_x_6:
[----:B------:R-:W-:Y:S05]  /*0720*/  BSYNC.RECONVERGENT B0 ;  /* 0x0000000000007941 */ /* 0x000fea0003800200 */
.L_x_5:
[----:B------:R-:W-:Y:S01]  /*0730*/  VIADD R6, R6, 0x2 ;  /* 0x0000000206067836 */ /* 0x000fe20000000000 */
[----:B------:R-:W-:Y:S06]  /*0740*/  @P1 BRA `(.L_x_7) ;  /* 0xfffffff800801947 */ /* 0x000fec000383ffff */
.L_x_2:
[----:B------:R-:W1:Y:S02]  /*0750*/  LDCU UR4, c[0x0][0x3a4] ;  /* 0x00007480ff0477ac */ /* 0x000e640008000800 */
[----:B-1----:R-:W-:-:S04]  /*0760*/  MOV R23, UR4 ;  /* 0x0000000400177c02 */ /* 0x002fc80008000f00 */
[----:B------:R-:W-:-:S04]  /*0770*/  LOP3.LUT R6, R23, 0x1, RZ, 0xc0, !PT ;  /* 0x0000000117067812 */ /* 0x000fc800078ec0ff */
[----:B------:R-:W-:-:S13]  /*0780*/  ISETP.NE.U32.AND P0, PT, R6, 0x1, PT ;  /* 0x000000010600780c */ /* 0x000fda0003f05070 */
[----:B------:R-:W-:Y:S05]  /*0790*/  @P0 BRA `(.L_x_1) ;  /* 0x0000000000c40947 */ /* 0x000fea0003800000 */
[----:B0-----:R-:W2:Y:S04]  /*07a0*/  LDG.E.64 R12, desc[UR6][R24.64] ;  /* 0x00000006180c7981 */ /* 0x001ea8000c1e1b00 */
[----:B------:R-:W3:Y:S04]  /*07b0*/  LDG.E.64 R10, desc[UR6][R24.64+0x10] ;  /* 0x00001006180a7981 */ /* 0x000ee8000c1e1b00 */
[----:B------:R-:W4:Y:S01]  /*07c0*/  LDG.E.64 R20, desc[UR6][R24.64+0x8] ;  /* 0x0000080618147981 */ /* 0x000f22000c1e1b00 */
[----:B------:R-:W-:Y:S01]  /*07d0*/  BSSY.RECONVERGENT B0, `(.L_x_1) ;  /* 0x000002d000007945 */ /* 0x000fe20003800200 */
[----:B--2---:R-:W-:Y:S01]  /*07e0*/  SHF.R.U32.HI R6, RZ, 0x2, R13 ;  /* 0x00000002ff067819 */ /* 0x004fe2000001160d */
[----:B------:R-:W-:-:S03]  /*07f0*/  VIADD R14, R12, 0x587c5 ;  /* 0x000587c50c0e7836 */ /* 0x000fc60000000000 */
[----:B------:R-:W-:Y:S01]  /*0800*/  LOP3.LUT R6, R6, R13, RZ, 0x3c, !PT ;  /* 0x0000000d06067212 */ /* 0x000fe200078e3cff */
[----:B---3--:R-:W-:Y:S02]  /*0810*/  IMAD.SHL.U32 R9, R11, 0x10, RZ ;  /* 0x000000100b097824 */ /* 0x008fe400078e00ff */
[----:B------:R-:W-:Y:S01]  /*0820*/  IMAD.MOV.U32 R17, RZ, RZ, R10 ;  /* 0x000000ffff117224 */ /* 0x000fe200078e000a */
[C---:B------:R-:W-:Y:S01]  /*0830*/  SHF.L.U32 R8, R6.reuse, 0x1, RZ ;  /* 0x0000000106087819 */ /* 0x040fe200000006ff */
[----:B----4-:R-:W-:Y:S01]  /*0840*/  IMAD.MOV.U32 R15, RZ, RZ, R20 ;  /* 0x000000ffff0f7224 */ /* 0x010fe200078e0014 */
[----:B------:R-:W-:Y:S02]  /*0850*/  MOV R16, R21 ;  /* 0x0000001500107202 */ /* 0x000fe40000000f00 */
[----:B------:R-:W-:Y:S02]  /*0860*/  LOP3.LUT R6, R6, R8, R9, 0x96, !PT ;  /* 0x0000000806067212 */ /* 0x000fe400078e9609 */
[-C--:B------:R-:W-:Y:S01]  /*0870*/  MOV R8, R11.reuse ;  /* 0x0000000b00087202 */ /* 0x080fe20000000f00 */
[----:B------:R0:W-:Y:S01]  /*0880*/  STG.E.64 desc[UR6][R24.64+0x8], R16 ;  /* 0x0000081018007986 */ /* 0x0001e2000c101b06 */
[----:B------:R-:W-:Y:S01]  /*0890*/  LOP3.LUT R9, R6, R11, RZ, 0x3c, !PT ;  /* 0x0000000b06097212 */ /* 0x000fe200078e3cff */
[----:B------:R-:W-:-:S02]  /*08a0*/  IMAD.MOV.U32 R6, RZ, RZ, 0x2f800000 ;  /* 0x2f800000ff067424 */ /* 0x000fc400078e00ff */
[----:B------:R0:W-:Y:S01]  /*08b0*/  STG.E.64 desc[UR6][R24.64], R14 ;  /* 0x0000000e18007986 */ /* 0x0001e2000c101b06 */
[----:B------:R-:W-:-:S03]  /*08c0*/  IADD3 R13, PT, PT, R9, R14, RZ ;  /* 0x0000000e090d7210 */ /* 0x000fc60007ffe0ff */
[----:B------:R0:W-:Y:S01]  /*08d0*/  STG.E.64 desc[UR6][R24.64+0x10], R8 ;  /* 0x0000100818007986 */ /* 0x0001e2000c101b06 */
[----:B------:R-:W-:-:S05]  /*08e0*/  I2FP.F32.U32 R13, R13 ;  /* 0x0000000d000d7245 */ /* 0x000fca0000201000 */
[----:B------:R-:W-:-:S05]  /*08f0*/  FFMA R13, R13, R6, 1.1641532182693481445e-10 ;  /* 0x2f0000000d0d7423 */ /* 0x000fca0000000006 */
[----:B------:R-:W-:-:S13]  /*0900*/  FSETP.GEU.AND P0, PT, R13, 0.050000000745058059692, PT ;  /* 0x3d4ccccd0d00780b */ /* 0x000fda0003f0e000 */
[----:B0-----:R-:W-:Y:S05]  /*0910*/  @P0 BRA `(.L_x_8) ;  /* 0x0000000000600947 */ /* 0x001fea0003800000 */
[----:B------:R-:W-:Y:S01]  /*0920*/  SHF.R.U32.HI R13, RZ, 0x2, R20 ;  /* 0x00000002ff0d7819 */ /* 0x000fe20000011614 */
[----:B------:R-:W-:Y:S01]  /*0930*/  HFMA2 R17, -RZ, RZ, 2.0390625, 56352 ;  /* 0x40147ae1ff117431 */ /* 0x000fe200000001ff */
[----:B------:R-:W-:Y:S01]  /*0940*/  SHF.L.U32 R8, R9, 0x4, RZ ;  /* 0x0000000409087819 */ /* 0x000fe200000006ff */
[----:B------:R-:W-:Y:S01]  /*0950*/  IMAD.MOV.U32 R16, RZ, RZ, 0x47ae147b ;  /* 0x47ae147bff107424 */ /* 0x000fe200078e00ff */
[----:B------:R-:W-:Y:S01]  /*0960*/  LOP3.LUT R13, R13, R20, RZ, 0x3c, !PT ;  /* 0x000000140d0d7212 */ /* 0x000fe200078e3cff */
[----:B------:R-:W-:Y:S01]  /*0970*/  UMOV UR8, 0x47ae147b ;  /* 0x47ae147b00087882 */ /* 0x000fe20000000000 */
[----:B------:R-:W-:Y:S01]  /*0980*/  IADD3 R20, PT, PT, R12, 0xb0f8a, RZ ;  /* 0x000b0f8a0c147810 */ /* 0x000fe20007ffe0ff */
[----:B------:R-:W-:Y:S01]  /*0990*/  UMOV UR9, 0x40247ae1 ;  /* 0x40247ae100097882 */ /* 0x000fe20000000000 */
[----:B------:R-:W-:Y:S01]  /*09a0*/  IADD3 R7, PT, PT, R4, R7, RZ ;  /* 0x0000000704077210 */ /* 0x000fe20007ffe0ff */
[----:B------:R-:W-:Y:S01]  /*09b0*/  IMAD.SHL.U32 R14, R13, 0x2, RZ ;  /* 0x000000020d0e7824 */ /* 0x000fe200078e00ff */
[----:B------:R0:W-:Y:S01]  /*09c0*/  STG.E.64 desc[UR6][R24.64+0x8], R10 ;  /* 0x0000080a18007986 */ /* 0x0001e2000c101b06 */
[----:B------:R-:W-:-:S03]  /*09d0*/  IMAD.MOV.U32 R18, RZ, RZ, R9 ;  /* 0x000000ffff127224 */ /* 0x000fc600078e0009 */
[----:B------:R-:W-:Y:S01]  /*09e0*/  LOP3.LUT R8, R13, R14, R8, 0x96, !PT ;  /* 0x0000000e0d087212 */ /* 0x000fe200078e9608 */
[----:B------:R0:W-:Y:S01]  /*09f0*/  STG.E.64 desc[UR6][R24.64], R20 ;  /* 0x0000001418007986 */ /* 0x0001e2000c101b06 */
[----:B------:R-:W1:Y:S02]  /*0a00*/  LDC.64 R12, c[0x0][0x388] ;  /* 0x0000e200ff0c7b82 */ /* 0x000e640000000a00 */
[----:B------:R-:W-:-:S04]  /*0a10*/  LOP3.LUT R19, R8, R9, RZ, 0x3c, !PT ;  /* 0x0000000908137212 */ /* 0x000fc800078e3cff */
[----:B------:R-:W-:Y:S01]  /*0a20*/  IADD3 R8, PT, PT, R19, R20, RZ ;  /* 0x0000001413087210 */ /* 0x000fe20007ffe0ff */
[----:B------:R0:W-:Y:S03]  /*0a30*/  STG.E.64 desc[UR6][R24.64+0x10], R18 ;  /* 0x0000101218007986 */ /* 0x0001e6000c101b06 */
[----:B------:R-:W-:-:S05]  /*0a40*/  I2FP.F32.U32 R15, R8 ;  /* 0x00000008000f7245 */ /* 0x000fca0000201000 */
[----:B------:R-:W-:-:S04]  /*0a50*/  FFMA R6, R15, R6, 1.1641532182693481445e-10 ;  /* 0x2f0000000f067423 */ /* 0x000fc80000000006 */
[----:B------:R-:W2:Y:S01]  /*0a60*/  F2F.F64.F32 R14, R6 ;  /* 0x00000006000e7310 */ /* 0x000ea20000201800 */
[----:B-1----:R-:W-:Y:S01]  /*0a70*/  IMAD.WIDE.U32 R12, R7, 0x8, R12 ;  /* 0x00000008070c7825 */ /* 0x002fe200078e000c */
[----:B--2---:R-:W-:-:S07]  /*0a80*/  DFMA R14, R14, UR8, -R16 ;  /* 0x000000080e0e7c2b */ /* 0x004fce0008000810 */
[----:B------:R0:W-:Y:S04]  /*0a90*/  STG.E.64 desc[UR6][R12.64], R14 ;  /* 0x0000000e0c007986 */ /* 0x0001e8000c101b06 */
.L_x_8:
[----:B------:R-:W-:Y:S05]  /*0aa0*/  BSYNC.RECONVERGENT B0 ;  /* 0x0000000000007941 */ /* 0x000fea0003800200 */
.L_x_1:
[----:B------:R-:W1:Y:S01]  /*0ab0*/  LDC R4, c[0x0][0x3a8] ;  /* 0x0000ea00ff047b82 */ /* 0x000e620000000800 */
[----:B------:R-:W-:Y:S01]  /*0ac0*/  SHF.R.S32.HI R7, RZ, 0x1f, R2 ;  /* 0x0000001fff077819 */ /* 0x000fe20000011402 */
[----:B------:R-:W-:Y:S01]  /*0ad0*/  BSSY.RECONVERGENT B0, `(.L_x_9) ;  /* 0x0000138000007945 */ /* 0x000fe20003800200 */
[----:B------:R-:W-:Y:S02]  /*0ae0*/  MOV R9, 0xcccccccd ;  /* 0xcccccccd00097802 */ /* 0x000fe40000000f00 */
[----:B------:R-:W-:-:S04]  /*0af0*/  LEA.HI R7, R7, R2, RZ, 0x6 ;  /* 0x0000000207077211 */ /* 0x000fc800078f30ff */
[----:B------:R-:W-:-:S04]  /*0b00*/  LOP3.LUT R7, R7, 0xffffffc0, RZ, 0xc0, !PT ;  /* 0xffffffc007077812 */ /* 0x000fc800078ec0ff */
[----:B------:R-:W-:Y:S01]  /*0b10*/  IADD3 R7, PT, PT, R2, -R7, RZ ;  /* 0x8000000702077210 */ /* 0x000fe20007ffe0ff */
[----:B-1----:R-:W-:Y:S01]  /*0b20*/  IMAD R4, R4, R9, 0x19999999 ;  /* 0x1999999904047424 */ /* 0x002fe200078e0209 */
[----:B------:R-:W-:Y:S04]  /*0b30*/  BAR.SYNC.DEFER_BLOCKING 0x0 ;  /* 0x0000000000007b1d */ /* 0x000fe80000010000 */
[----:B------:R-:W-:-:S04]  /*0b40*/  ISETP.GT.U32.AND P0, PT, R4, 0x33333332, PT ;  /* 0x333333320400780c */ /* 0x000fc80003f04070 */
[----:B------:R-:W-:-:S13]  /*0b50*/  ISETP.GT.OR P0, PT, R7, 0x1, P0 ;  /* 0x000000010700780c */ /* 0x000fda0000704670 */
[----:B------:R-:W-:Y:S05]  /*0b60*/  @P0 BRA `(.L_x_10) ;  /* 0x0000001000b80947 */ /* 0x000fea0003800000 */
[----:B------:R-:W-:Y:S01]  /*0b70*/  ISETP.GT.U32.AND P0, PT, R5, -0x81, PT ;  /* 0xffffff7f0500780c */ /* 0x000fe20003f04070 */
[----:B0-----:R-:W-:-:S12]  /*0b80*/  IMAD.MOV.U32 R21, RZ, RZ, RZ ;  /* 0x000000ffff157224 */ /* 0x001fd800078e00ff */
[----:B------:R-:W-:Y:S05]  /*0b90*/  @P0 BRA `(.L_x_11) ;  /* 0x0000000400380947 */ /* 0x000fea0003800000 */
[----:B------:R-:W0:Y:S01]  /*0ba0*/  LDC.64 R6, c[0x0][0x390] ;  /* 0x0000e400ff067b82 */ /* 0x000e220000000a00 */
[----:B------:R-:W-:Y:S01]  /*0bb0*/  HFMA2 R21, -RZ, RZ, 0, 0 ;  /* 0x00000000ff157431 */ /* 0x000fe200000001ff */
[----:B------:R-:W-:Y:S01]  /*0bc0*/  IADD3 R25, PT, PT, R5, 0x1, RZ ;  /* 0x0000000105197810 */ /* 0x000fe20007ffe0ff */
[----:B------:R-:W-:Y:S01]  /*0bd0*/  IMAD.MOV.U32 R18, RZ, RZ, -0x1 ;  /* 0xffffffffff127424 */ /* 0x000fe200078e00ff */
[----:B------:R-:W-:Y:S01]  /*0be0*/  MOV R19, 0x7fefffff ;  /* 0x7fefffff00137802 */ /* 0x000fe20000000f00 */
[----:B------:R-:W-:-:S06]  /*0bf0*/  UMOV UR4, 0x3 ;  /* 0x0000000300047882 */ /* 0x000fcc0000000000 */
.L_x_16:
[----:B------:R-:W-:-:S05]  /*0c00*/  IADD3 R24, PT, PT, R25, -0x1, RZ ;  /* 0xffffffff19187810 */ /* 0x000fca0007ffe0ff */
[----:B0-----:R-:W-:-:S05]  /*0c10*/  IMAD.WIDE.U32 R28, R24, 0x8, R6 ;  /* 0x00000008181c7825 */ /* 0x001fca00078e0006 */
[----:B------:R-:W2:Y:S04]  /*0c20*/  LDG.E.64 R22, desc[UR6][R28.64] ;  /* 0x000000061c167981 */ /* 0x000ea8000c1e1b00 */
[----:B------:R-:W3:Y:S04]  /*0c30*/  LDG.E.64 R4, desc[UR6][R28.64+0x8] ;  /* 0x000008061c047981 */ /* 0x000ee8000c1e1b00 */
[----:B------:R-:W4:Y:S04]  /*0c40*/  LDG.E.64 R8, desc[UR6][R28.64+0x10] ;  /* 0x000010061c087981 */ /* 0x000f28000c1e1b00 */
[----:B------:R-:W5:Y:S01]  /*0c50*/  LDG.E.64 R10, desc[UR6][R28.64+0x18] ;  /* 0x000018061c0a7981 */ /* 0x000f62000c1e1b00 */
[----:B------:R-:W-:Y:S01]  /*0c60*/  IMAD.MOV.U32 R26, RZ, RZ, R24 ;  /* 0x000000ffff1a7224 */ /* 0x000fe200078e0018 */
[----:B--2---:R-:W0:Y:S08]  /*0c70*/  F2F.F32.F64 R12, R22 ;  /* 0x00000016000c7310 */ /* 0x004e300000301000 */
[----:B---3--:R-:W-:Y:S08]  /*0c80*/  F2F.F32.F64 R14, R4 ;  /* 0x00000004000e7310 */ /* 0x008ff00000301000 */
[----:B0-----:R-:W0:Y:S08]  /*0c90*/  F2F.F64.F32 R12, |R12| ;  /* 0x4000000c000c7310 */ /* 0x001e300000201800 */
[----:B----4-:R-:W1:Y:S01]  /*0ca0*/  F2F.F32.F64 R16, R8 ;  /* 0x0000000800107310 */ /* 0x010e620000301000 */
[----:B0-----:R-:W-:-:S07]  /*0cb0*/  DSETP.GT.AND P0, PT, R18, R12, PT ;  /* 0x0000000c1200722a */ /* 0x001fce0003f04000 */
[----:B-----5:R0:W2:Y:S08]  /*0cc0*/  F2F.F32.F64 R20, R10 ;  /* 0x0000000a00147310 */ /* 0x0200b00000301000 */
[----:B------:R-:W3:Y:S08]  /*0cd0*/  F2F.F64.F32 R14, |R14| ;  /* 0x4000000e000e7310 */ /* 0x000ef00000201800 */
[----:B-1----:R-:W1:Y:S01]  /*0ce0*/  F2F.F64.F32 R16, |R16| ;  /* 0x4000001000107310 */ /* 0x002e620000201800 */
[----:B0-2---:R-:W-:Y:S05]  /*0cf0*/  @P0 BRA `(.L_x_12) ;  /* 0x0000000000280947 */ /* 0x005fea0003800000 */
[----:B------:R-:W-:Y:S01]  /*0d00*/  DSETP.GT.AND P0, PT, R22, RZ, PT ;  /* 0x000000ff1600722a */ /* 0x000fe20003f04000 */
[----:B------:R-:W-:-:S05]  /*0d10*/  MOV R26, R21 ;  /* 0x00000015001a7202 */ /* 0x000fca0000000f00 */
[----:B------:R-:W-:Y:S01]  /*0d20*/  DSETP.NEU.OR P0, PT, R18, R12, !P0 ;  /* 0x0000000c1200722a */ /* 0x000fe2000470d400 */
[----:B------:R-:W-:Y:S01]  /*0d30*/  MOV R12, R18 ;  /* 0x00000012000c7202 */ /* 0x000fe20000000f00 */
[----:B------:R-:W-:-:S12]  /*0d40*/  IMAD.MOV.U32 R13, RZ, RZ, R19 ;  /* 0x000000ffff0d7224 */ /* 0x000fd800078e0013 */
[----:B------:R-:W-:Y:S05]  /*0d50*/  @P0 BRA `(.L_x_12) ;  /* 0x0000000000100947 */ /* 0x000fea0003800000 */
[----:B------:R-:W-:-:S06]  /*0d60*/  IMAD.WIDE.U32 R18, R21, 0x8, R6 ;  /* 0x0000000815127825 */ /* 0x000fcc00078e0006 */
[----:B------:R-:W2:Y:S02]  /*0d70*/  LDG.E.64 R18, desc[UR6][R18.64] ;  /* 0x0000000612127981 */ /* 0x000ea4000c1e1b00 */
[----:B--2---:R-:W-:-:S06]  /*0d80*/  DSETP.GEU.AND P0, PT, R18, RZ, PT ;  /* 0x000000ff1200722a */ /* 0x004fcc0003f0e000 */
[----:B------:R-:W-:-:S08]  /*0d90*/  SEL R26, R24, R21, !P0 ;  /* 0x00000015181a7207 */ /* 0x000fd00004000000 */
.L_x_12:
[----:B---3--:R-:W-:Y:S01]  /*0da0*/  DSETP.GT.AND P0, PT, R12, R14, PT ;  /* 0x0000000e0c00722a */ /* 0x008fe20003f04000 */
[----:B------:R0:W2:Y:S01]  /*0db0*/  F2F.F64.F32 R18, |R20| ;  /* 0x4000001400127310 */ /* 0x0000a20000201800 */
[----:B------:R-:W-:-:S12]  /*0dc0*/  MOV R21, R25 ;  /* 0x0000001900157202 */ /* 0x000fd80000000f00 */
[----:B0-----:R-:W-:Y:S05]  /*0dd0*/  @P0 BRA `(.L_x_13) ;  /* 0x0000000000280947 */ /* 0x001fea0003800000 */
[----:B------:R-:W-:Y:S01]  /*0de0*/  DSETP.GT.AND P0, PT, R4, RZ, PT ;  /* 0x000000ff0400722a */ /* 0x000fe20003f04000 */
[----:B------:R-:W-:-:S05]  /*0df0*/  MOV R21, R26 ;  /* 0x0000001a00157202 */ /* 0x000fca0000000f00 */
[----:B------:R-:W-:Y:S01]  /*0e00*/  DSETP.NEU.OR P0, PT, R12, R14, !P0 ;  /* 0x0000000e0c00722a */ /* 0x000fe2000470d400 */
[----:B------:R-:W-:Y:S01]  /*0e10*/  IMAD.MOV.U32 R14, RZ, RZ, R12 ;  /* 0x000000ffff0e7224 */ /* 0x000fe200078e000c */
[----:B------:R-:W-:-:S12]  /*0e20*/  MOV R15, R13 ;  /* 0x0000000d000f7202 */ /* 0x000fd80000000f00 */
[----:B------:R-:W-:Y:S05]  /*0e30*/  @P0 BRA `(.L_x_13) ;  /* 0x0000000000100947 */ /* 0x000fea0003800000 */
[----:B------:R-:W-:-:S06]  /*0e40*/  IMAD.WIDE.U32 R4, R26, 0x8, R6 ;  /* 0x000000081a047825 */ /* 0x000fcc00078e0006 */
[----:B------:R-:W3:Y:S02]  /*0e50*/  LDG.E.64 R4, desc[UR6][R4.64] ;  /* 0x0000000604047981 */ /* 0x000ee4000c1e1b00 */
[----:B---3--:R-:W-:-:S06]  /*0e60*/  DSETP.GEU.AND P0, PT, R4, RZ, PT ;  /* 0x000000ff0400722a */ /* 0x008fcc0003f0e000 */
[----:B------:R-:W-:-:S08]  /*0e70*/  SEL R21, R25, R26, !P0 ;  /* 0x0000001a19157207 */ /* 0x000fd00004000000 */
.L_x_13:
[----:B-1----:R-:W-:Y:S01]  /*0e80*/  DSETP.GT.AND P0, PT, R14, R16, PT ;  /* 0x000000100e00722a */ /* 0x002fe20003f04000 */
[----:B------:R-:W-:Y:S01]  /*0e90*/  IADD3 R12, PT, PT, R25, 0x1, RZ ;  /* 0x00000001190c7810 */ /* 0x000fe20007ffe0ff */
[----:B------:R-:W-:-:S04]  /*0ea0*/  UIADD3 UR4, UPT, UPT, UR4, 0x4, URZ ;  /* 0x0000000404047890 */ /* 0x000fc8000fffe0ff */
[----:B------:R-:W-:-:S08]  /*0eb0*/  IMAD.MOV.U32 R13, RZ, RZ, R12 ;  /* 0x000000ffff0d7224 */ /* 0x000fd000078e000c */
[----:B------:R-:W-:Y:S05]  /*0ec0*/  @P0 BRA `(.L_x_14) ;  /* 0x0000000000280947 */ /* 0x000fea0003800000 */
[----:B------:R-:W-:Y:S01]  /*0ed0*/  DSETP.GT.AND P0, PT, R8, RZ, PT ;  /* 0x000000ff0800722a */ /* 0x000fe20003f04000 */
[----:B------:R-:W-:-:S05]  /*0ee0*/  MOV R13, R21 ;  /* 0x00000015000d7202 */ /* 0x000fca0000000f00 */
[----:B------:R-:W-:Y:S01]  /*0ef0*/  DSETP.NEU.OR P0, PT, R14, R16, !P0 ;  /* 0x000000100e00722a */ /* 0x000fe2000470d400 */
[----:B------:R-:W-:Y:S01]  /*0f00*/  MOV R16, R14 ;  /* 0x0000000e00107202 */ /* 0x000fe20000000f00 */
[----:B------:R-:W-:-:S12]  /*0f10*/  IMAD.MOV.U32 R17, RZ, RZ, R15 ;  /* 0x000000ffff117224 */ /* 0x000fd800078e000f */
[----:B------:R-:W-:Y:S05]  /*0f20*/  @P0 BRA `(.L_x_14) ;  /* 0x0000000000100947 */ /* 0x000fea0003800000 */
[----:B------:R-:W-:-:S06]  /*0f30*/  IMAD.WIDE.U32 R4, R21, 0x8, R6 ;  /* 0x0000000815047825 */ /* 0x000fcc00078e0006 */
[----:B------:R-:W3:Y:S02]  /*0f40*/  LDG.E.64 R4, desc[UR6][R4.64] ;  /* 0x0000000604047981 */ /* 0x000ee4000c1e1b00 */
[----:B---3--:R-:W-:-:S06]  /*0f50*/  DSETP.GEU.AND P0, PT, R4, RZ, PT ;  /* 0x000000ff0400722a */ /* 0x008fcc0003f0e000 */
[----:B------:R-:W-:-:S08]  /*0f60*/  SEL R13, R12, R21, !P0 ;  /* 0x000000150c0d7207 */ /* 0x000fd00004000000 */
.L_x_14:
[----:B--2---:R-:W-:Y:S01]  /*0f70*/  DSETP.GT.AND P0, PT, R16, R18, PT ;  /* 0x000000121000722a */ /* 0x004fe20003f04000 */
[----:B------:R-:W-:Y:S01]  /*0f80*/  IADD3 R8, PT, PT, R25, 0x2, RZ ;  /* 0x0000000219087810 */ /* 0x000fe20007ffe0ff */
[----:B------:R-:W-:-:S03]  /*0f90*/  UISETP.NE.AND UP0, UPT, UR4, 0x83, UPT ;  /* 0x000000830400788c */ /* 0x000fc6000bf05270 */
[----:B------:R-:W-:-:S09]  /*0fa0*/  MOV R21, R8 ;  /* 0x0000000800157202 */ /* 0x000fd20000000f00 */
[----:B------:R-:W-:Y:S05]  /*0fb0*/  @P0 BRA `(.L_x_15) ;  /* 0x0000000000280947 */ /* 0x000fea0003800000 */
[----:B------:R-:W-:Y:S01]  /*0fc0*/  DSETP.GT.AND P0, PT, R10, RZ, PT ;  /* 0x000000ff0a00722a */ /* 0x000fe20003f04000 */
[----:B------:R-:W-:-:S05]  /*0fd0*/  IMAD.MOV.U32 R21, RZ, RZ, R13 ;  /* 0x000000ffff157224 */ /* 0x000fca00078e000d */
[----:B------:R-:W-:Y:S01]  /*0fe0*/  DSETP.NEU.OR P0, PT, R16, R18, !P0 ;  /* 0x000000121000722a */ /* 0x000fe2000470d400 */
[----:B------:R-:W-:Y:S02]  /*0ff0*/  MOV R18, R16 ;  /* 0x0000001000127202 */ /* 0x000fe40000000f00 */
[----:B------:R-:W-:-:S11]  /*1000*/  MOV R19, R17 ;  /* 0x0000001100137202 */ /* 0x000fd60000000f00 */
[----:B------:R-:W-:Y:S05]  /*1010*/  @P0 BRA `(.L_x_15) ;  /* 0x0000000000100947 */ /* 0x000fea0003800000 */
[----:B------:R-:W-:-:S06]  /*1020*/  IMAD.WIDE.U32 R4, R13, 0x8, R6 ;  /* 0x000000080d047825 */ /* 0x000fcc00078e0006 */
[----:B------:R-:W2:Y:S02]  /*1030*/  LDG.E.64 R4, desc[UR6][R4.64] ;  /* 0x0000000604047981 */ /* 0x000ea4000c1e1b00 */
[----:B--2---:R-:W-:-:S06]  /*1040*/  DSETP.GEU.AND P0, PT, R4, RZ, PT ;  /* 0x000000ff0400722a */ /* 0x004fcc0003f0e000 */
[----:B------:R-:W-:-:S08]  /*1050*/  SEL R21, R8, R13, !P0 ;  /* 0x0000000d08157207 */ /* 0x000fd00004000000 */
.L_x_15:
[----:B------:R-:W-:Y:S01]  /*1060*/  VIADD R25, R25, 0x4 ;  /* 0x0000000419197836 */ /* 0x000fe20000000000 */
[----:B------:R-:W-:Y:S06]  /*1070*/  BRA.U UP0, `(.L_x_16) ;  /* 0xfffffff900e07547 */ /* 0x000fec000b83ffff */
.L_x_11:
[----:B------:R-:W0:Y:S01]  /*1080*/  LDC.64 R4, c[0x0][0x390] ;  /* 0x0000e400ff047b82 */ /* 0x000e220000000a00 */
[----:B------:R-:W1:Y:S01]  /*1090*/  LDCU UR4, c[0x0][0x3a4] ;  /* 0x00007480ff0477ac */ /* 0x000e620008000800 */
[----:B------:R-:W-:Y:S02]  /*10a0*/  MOV R6, 0xffffffff ;  /* 0xffffffff00067802 */ /* 0x000fe40000000f00 */
[----:B------:R-:W-:Y:S01]  /*10b0*/  MOV R7, 0x7fefffff ;  /* 0x7fefffff00077802 */ /* 0x000fe20000000f00 */
[----:B-1----:R-:W-:Y:S02]  /*10c0*/  IMAD.U32 R23, RZ, RZ, UR4 ;  /* 0x00000004ff177e24 */ /* 0x002fe4000f8e00ff */
[----:B0-----:R-:W-:-:S03]  /*10d0*/  IMAD.WIDE.U32 R4, R21, 0x8, R4 ;  /* 0x0000000815047825 */ /* 0x001fc600078e0004 */
[----:B------:R-:W-:Y:S02]  /*10e0*/  ISETP.NE.AND P0, PT, R23, RZ, PT ;  /* 0x000000ff1700720c */ /* 0x000fe40003f05270 */
[----:B------:R1:W-:Y:S11]  /*10f0*/  STG.E.64 desc[UR6][R4.64], R6 ;  /* 0x0000000604007986 */ /* 0x0003f6000c101b06 */
[----:B------:R-:W-:Y:S05]  /*1100*/  @!P0 BRA `(.L_x_10) ;  /* 0x0000000c00508947 */ /* 0x000fea0003800000 */
[C---:B------:R-:W-:Y:S01]  /*1110*/  ISETP.GE.U32.AND P1, PT, R23.reuse, 0x10, PT ;  /* 0x000000101700780c */ /* 0x040fe20003f26070 */
[----:B------:R-:W-:Y:S01]  /*1120*/  UIADD3 UR4, UPT, UPT, UR5, 0x1, URZ ;  /* 0x0000000105047890 */ /* 0x000fe2000fffe0ff */
[----:B------:R-:W-:Y:S01]  /*1130*/  LOP3.LUT R9, R23, 0xf, RZ, 0xc0, !PT ;  /* 0x0000000f17097812 */ /* 0x000fe200078ec0ff */
[----:B-1----:R-:W-:Y:S02]  /*1140*/  HFMA2 R4, -RZ, RZ, 0, 0 ;  /* 0x00000000ff047431 */ /* 0x002fe400000001ff */
[----:B------:R-:W-:Y:S01]  /*1150*/  ULOP3.LUT UR4, UR4, 0x3f, URZ, 0xc0, !UPT ;  /* 0x0000003f04047892 */ /* 0x000fe2000f8ec0ff */
[----:B------:R-:W-:-:S05]  /*1160*/  ISETP.NE.AND P0, PT, R9, RZ, PT ;  /* 0x000000ff0900720c */ /* 0x000fca0003f05270 */
[----:B------:R-:W-:Y:S02]  /*1170*/  IMAD R0, R3, UR4, R0 ;  /* 0x0000000403007c24 */ /* 0x000fe4000f8e0200 */
[----:B------:R-:W-:Y:S06]  /*1180*/  @!P1 BRA `(.L_x_17) ;  /* 0x0000000400a09947 */ /* 0x000fec0003800000 */
[----:B------:R-:W0:Y:S01]  /*1190*/  LDC.64 R6, c[0x0][0x388] ;  /* 0x0000e200ff067b82 */ /* 0x000e220000000a00 */
[----:B------:R-:W-:Y:S01]  /*11a0*/  LOP3.LUT R4, R23, 0xfffffff0, RZ, 0xc0, !PT ;  /* 0xfffffff017047812 */ /* 0x000fe200078ec0ff */
[-C--:B------:R-:W-:Y:S02]  /*11b0*/  IMAD R5, R0, R23.reuse, 0x7 ;  /* 0x0000000700057424 */ /* 0x080fe400078e0217 */
[----:B------:R-:W-:Y:S01]  /*11c0*/  IMAD R3, R21, R23, 0x7 ;  /* 0x0000000715037424 */ /* 0x000fe200078e0217 */
[----:B------:R-:W-:-:S07]  /*11d0*/  IADD3 R8, PT, PT, -R4, RZ, RZ ;  /* 0x000000ff04087210 */ /* 0x000fce0007ffe1ff */
.L_x_18:
[----:B--2---:R-:W-:-:S04]  /*11e0*/  VIADD R11, R3, 0xfffffff9 ;  /* 0xfffffff9030b7836 */ /* 0x004fc80000000000 */
[----:B0-----:R-:W-:-:S06]  /*11f0*/  IMAD.WIDE.U32 R10, R11, 0x8, R6 ;  /* 0x000000080b0a7825 */ /* 0x001fcc00078e0006 */
[----:B------:R-:W2:Y:S01]  /*1200*/  LDG.E.64 R10, desc[UR6][R10.64] ;  /* 0x000000060a0a7981 */ /* 0x000ea2000c1e1b00 */
[----:B------:R-:W-:Y:S02]  /*1210*/  IADD3 R17, PT, PT, R5, -0x7, RZ ;  /* 0xfffffff905117810 */ /* 0x000fe40007ffe0ff */
[----:B------:R-:W-:-:S03]  /*1220*/  IADD3 R13, PT, PT, R3, -0x6, RZ ;  /* 0xfffffffa030d7810 */ /* 0x000fc60007ffe0ff */
[----:B------:R-:W-:-:S04]  /*1230*/  IMAD.WIDE.U32 R16, R17, 0x8, R6 ;  /* 0x0000000811107825 */ /* 0x000fc800078e0006 */
[----:B------:R-:W-:Y:S01]  /*1240*/  IMAD.WIDE.U32 R12, R13, 0x8, R6 ;  /* 0x000000080d0c7825 */ /* 0x000fe200078e0006 */
[----:B--2---:R0:W-:Y:S05]  /*1250*/  STG.E.64 desc[UR6][R16.64], R10 ;  /* 0x0000000a10007986 */ /* 0x0041ea000c101b06 */
[----:B------:R-:W2:Y:S01]  /*1260*/  LDG.E.64 R12, desc[UR6][R12.64] ;  /* 0x000000060c0c7981 */ /* 0x000ea2000c1e1b00 */
[----:B------:R-:W-:Y:S01]  /*1270*/  IADD3 R15, PT, PT, R3, -0x5, RZ ;  /* 0xfffffffb030f7810 */ /* 0x000fe20007ffe0ff */
[----:B------:R-:W-:-:S04]  /*1280*/  VIADD R19, R5, 0xfffffffa ;  /* 0xfffffffa05137836 */ /* 0x000fc80000000000 */
[----:B------:R-:W-:-:S04]  /*1290*/  IMAD.WIDE.U32 R18, R19, 0x8, R6 ;  /* 0x0000000813127825 */ /* 0x000fc800078e0006 */
[----:B------:R-:W-:Y:S01]  /*12a0*/  IMAD.WIDE.U32 R14, R15, 0x8, R6 ;  /* 0x000000080f0e7825 */ /* 0x000fe200078e0006 */
[----:B--2---:R1:W-:Y:S05]  /*12b0*/  STG.E.64 desc[UR6][R18.64], R12 ;  /* 0x0000000c12007986 */ /* 0x0043ea000c101b06 */
[----:B------:R-:W2:Y:S01]  /*12c0*/  LDG.E.64 R14, desc[UR6][R14.64] ;  /* 0x000000060e0e7981 */ /* 0x000ea2000c1e1b00 */
[----:B------:R-:W-:Y:S01]  /*12d0*/  IADD3 R25, PT, PT, R5, -0x5, RZ ;  /* 0xfffffffb05197810 */ /* 0x000fe20007ffe0ff */
[----:B------:R-:W-:-:S04]  /*12e0*/  VIADD R27, R3, 0xfffffffc ;  /* 0xfffffffc031b7836 */ /* 0x000fc80000000000 */
[----:B------:R-:W-:-:S04]  /*12f0*/  IMAD.WIDE.U32 R24, R25, 0x8, R6 ;  /* 0x0000000819187825 */ /* 0x000fc800078e0006 */
[----:B0-----:R-:W-:Y:S01]  /*1300*/  IMAD.WIDE.U32 R10, R27, 0x8, R6 ;  /* 0x000000081b0a7825 */ /* 0x001fe200078e0006 */
[----:B--2---:R0:W-:Y:S05]  /*1310*/  STG.E.64 desc[UR6][R24.64], R14 ;  /* 0x0000000e18007986 */ /* 0x0041ea000c101b06 */
[----:B------:R-:W2:Y:S01]  /*1320*/  LDG.E.64 R10, desc[UR6][R10.64] ;  /* 0x000000060a0a7981 */ /* 0x000ea2000c1e1b00 */
[----:B------:R-:W-:Y:S02]  /*1330*/  IADD3 R17, PT, PT, R5, -0x4, RZ ;  /* 0xfffffffc05117810 */ /* 0x000fe40007ffe0ff */
[----:B------:R-:W-:-:S03]  /*1340*/  IADD3 R27, PT, PT, R3, -0x3, RZ ;  /* 0xfffffffd031b7810 */ /* 0x000fc60007ffe0ff */
[----:B------:R-:W-:-:S04]  /*1350*/  IMAD.WIDE.U32 R16, R17, 0x8, R6 ;  /* 0x0000000811107825 */ /* 0x000fc800078e0006 */
[----:B-1----:R-:W-:Y:S01]  /*1360*/  IMAD.WIDE.U32 R12, R27, 0x8, R6 ;  /* 0x000000081b0c7825 */ /* 0x002fe200078e0006 */
        /* <DEDUP_REMOVED lines=8> */
[----:B------:R-:W-:Y:S01]  /*13f0*/  IADD3 R25, PT, PT, R5, -0x2, RZ ;  /* 0xfffffffe05197810 */ /* 0x000fe20007ffe0ff */
[----:B------:R-:W-:-:S04]  /*1400*/  VIADD R27, R3, 0xffffffff ;  /* 0xffffffff031b7836 */ /* 0x000fc80000000000 */
[----:B------:R-:W-:-:S04]  /*1410*/  IMAD.WIDE.U32 R24, R25, 0x8, R6 ;  /* 0x0000000819187825 */ /* 0x000fc800078e0006 */
[--C-:B-1----:R-:W-:Y:S01]  /*1420*/  IMAD.WIDE.U32 R16, R27, 0x8, R6.reuse ;  /* 0x000000081b107825 */ /* 0x102fe200078e0006 */
[----:B--2---:R1:W-:Y:S05]  /*1430*/  STG.E.64 desc[UR6][R24.64], R14 ;  /* 0x0000000e18007986 */ /* 0x0043ea000c101b06 */
[----:B------:R-:W2:Y:S01]  /*1440*/  LDG.E.64 R16, desc[UR6][R16.64] ;  /* 0x0000000610107981 */ /* 0x000ea2000c1e1b00 */
[----:B------:R-:W-:Y:S01]  /*1450*/  IADD3 R27, PT, PT, R5, -0x1, RZ ;  /* 0xffffffff051b7810 */ /* 0x000fe20007ffe0ff */
[----:B------:R-:W-:-:S04]  /*1460*/  IMAD.WIDE.U32 R28, R3, 0x8, R6 ;  /* 0x00000008031c7825 */ /* 0x000fc800078e0006 */
[----:B------:R-:W-:Y:S01]  /*1470*/  IMAD.WIDE.U32 R26, R27, 0x8, R6 ;  /* 0x000000081b1a7825 */ /* 0x000fe200078e0006 */
[----:B------:R-:W-:-:S04]  /*1480*/  IADD3 R11, PT, PT, R3, 0x1, RZ ;  /* 0x00000001030b7810 */ /* 0x000fc80007ffe0ff */
[----:B--2---:R2:W-:Y:S04]  /*1490*/  STG.E.64 desc[UR6][R26.64], R16 ;  /* 0x000000101a007986 */ /* 0x0045e8000c101b06 */
[----:B------:R-:W3:Y:S01]  /*14a0*/  LDG.E.64 R28, desc[UR6][R28.64] ;  /* 0x000000061c1c7981 */ /* 0x000ee2000c1e1b00 */
[----:B0-----:R-:W-:-:S04]  /*14b0*/  IMAD.WIDE.U32 R18, R5, 0x8, R6 ;  /* 0x0000000805127825 */ /* 0x001fc800078e0006 */
[--C-:B------:R-:W-:Y:S01]  /*14c0*/  IMAD.WIDE.U32 R10, R11, 0x8, R6.reuse ;  /* 0x000000080b0a7825 */ /* 0x100fe200078e0006 */
[----:B------:R-:W-:Y:S01]  /*14d0*/  IADD3 R13, PT, PT, R3, 0x2, RZ ;  /* 0x00000002030d7810 */ /* 0x000fe20007ffe0ff */
[----:B---3--:R0:W-:Y:S04]  /*14e0*/  STG.E.64 desc[UR6][R18.64], R28 ;  /* 0x0000001c12007986 */ /* 0x0081e8000c101b06 */
[----:B------:R-:W3:Y:S01]  /*14f0*/  LDG.E.64 R10, desc[UR6][R10.64] ;  /* 0x000000060a0a7981 */ /* 0x000ee2000c1e1b00 */
[----:B-1----:R-:W-:Y:S02]  /*1500*/  VIADD R25, R5, 0x1 ;  /* 0x0000000105197836 */ /* 0x002fe40000000000 */
[----:B------:R-:W-:-:S04]  /*1510*/  IMAD.WIDE.U32 R12, R13, 0x8, R6 ;  /* 0x000000080d0c7825 */ /* 0x000fc800078e0006 */
[----:B------:R-:W-:Y:S01]  /*1520*/  IMAD.WIDE.U32 R24, R25, 0x8, R6 ;  /* 0x0000000819187825 */ /* 0x000fe200078e0006 */
[----:B--2---:R-:W-:-:S04]  /*1530*/  IADD3 R17, PT, PT, R5, 0x2, RZ ;  /* 0x0000000205117810 */ /* 0x004fc80007ffe0ff */
[----:B---3--:R1:W-:Y:S04]  /*1540*/  STG.E.64 desc[UR6][R24.64], R10 ;  /* 0x0000000a18007986 */ /* 0x0083e8000c101b06 */
[----:B------:R-:W2:Y:S01]  /*1550*/  LDG.E.64 R12, desc[UR6][R12.64] ;  /* 0x000000060c0c7981 */ /* 0x000ea2000c1e1b00 */
[----:B------:R-:W-:Y:S02]  /*1560*/  VIADD R15, R3, 0x3 ;  /* 0x00000003030f7836 */ /* 0x000fe40000000000 */
[----:B------:R-:W-:-:S04]  /*1570*/  IMAD.WIDE.U32 R16, R17, 0x8, R6 ;  /* 0x0000000811107825 */ /* 0x000fc800078e0006 */
[--C-:B------:R-:W-:Y:S01]  /*1580*/  IMAD.WIDE.U32 R14, R15, 0x8, R6.reuse ;  /* 0x000000080f0e7825 */ /* 0x100fe200078e0006 */
[----:B0-----:R-:W-:Y:S01]  /*1590*/  IADD3 R19, PT, PT, R5, 0x3, RZ ;  /* 0x0000000305137810 */ /* 0x001fe20007ffe0ff */
[----:B--2---:R0:W-:Y:S04]  /*15a0*/  STG.E.64 desc[UR6][R16.64], R12 ;  /* 0x0000000c10007986 */ /* 0x0041e8000c101b06 */
[----:B------:R-:W2:Y:S01]  /*15b0*/  LDG.E.64 R14, desc[UR6][R14.64] ;  /* 0x000000060e0e7981 */ /* 0x000ea2000c1e1b00 */
[----:B------:R-:W-:Y:S01]  /*15c0*/  IADD3 R27, PT, PT, R3, 0x4, RZ ;  /* 0x00000004031b7810 */ /* 0x000fe20007ffe0ff */
[----:B------:R-:W-:-:S04]  /*15d0*/  IMAD.WIDE.U32 R18, R19, 0x8, R6 ;  /* 0x0000000813127825 */ /* 0x000fc800078e0006 */
[--C-:B-1----:R-:W-:Y:S01]  /*15e0*/  IMAD.WIDE.U32 R10, R27, 0x8, R6.reuse ;  /* 0x000000081b0a7825 */ /* 0x102fe200078e0006 */
[----:B------:R-:W-:Y:S01]  /*15f0*/  IADD3 R27, PT, PT, R3, 0x5, RZ ;  /* 0x00000005031b7810 */ /* 0x000fe20007ffe0ff */
[----:B--2---:R1:W-:Y:S04]  /*1600*/  STG.E.64 desc[UR6][R18.64], R14 ;  /* 0x0000000e12007986 */ /* 0x0043e8000c101b06 */
[----:B------:R-:W2:Y:S01]  /*1610*/  LDG.E.64 R10, desc[UR6][R10.64] ;  /* 0x000000060a0a7981 */ /* 0x000ea2000c1e1b00 */
[----:B------:R-:W-:Y:S02]  /*1620*/  VIADD R25, R5, 0x4 ;  /* 0x0000000405197836 */ /* 0x000fe40000000000 */
[----:B0-----:R-:W-:-:S04]  /*1630*/  IMAD.WIDE.U32 R12, R27, 0x8, R6 ;  /* 0x000000081b0c7825 */ /* 0x001fc800078e0006 */
[----:B------:R-:W-:Y:S01]  /*1640*/  IMAD.WIDE.U32 R24, R25, 0x8, R6 ;  /* 0x0000000819187825 */ /* 0x000fe200078e0006 */
[----:B------:R-:W-:-:S04]  /*1650*/  IADD3 R17, PT, PT, R5, 0x5, RZ ;  /* 0x0000000505117810 */ /* 0x000fc80007ffe0ff */
[----:B--2---:R0:W-:Y:S04]  /*1660*/  STG.E.64 desc[UR6][R24.64], R10 ;  /* 0x0000000a18007986 */ /* 0x0041e8000c101b06 */
[----:B------:R-:W2:Y:S01]  /*1670*/  LDG.E.64 R12, desc[UR6][R12.64] ;  /* 0x000000060c0c7981 */ /* 0x000ea2000c1e1b00 */
[----:B------:R-:W-:Y:S02]  /*1680*/  VIADD R27, R3, 0x6 ;  /* 0x00000006031b7836 */ /* 0x000fe40000000000 */
[----:B------:R-:W-:-:S04]  /*1690*/  IMAD.WIDE.U32 R16, R17, 0x8, R6 ;  /* 0x0000000811107825 */ /* 0x000fc800078e0006 */
[--C-:B-1----:R-:W-:Y:S01]  /*16a0*/  IMAD.WIDE.U32 R14, R27, 0x8, R6.reuse ;  /* 0x000000081b0e7825 */ /* 0x102fe200078e0006 */
[----:B------:R-:W-:Y:S01]  /*16b0*/  IADD3 R19, PT, PT, R5, 0x6, RZ ;  /* 0x0000000605137810 */ /* 0x000fe20007ffe0ff */
[----:B--2---:R1:W-:Y:S04]  /*16c0*/  STG.E.64 desc[UR6][R16.64], R12 ;  /* 0x0000000c10007986 */ /* 0x0043e8000c101b06 */
[----:B------:R-:W2:Y:S01]  /*16d0*/  LDG.E.64 R14, desc[UR6][R14.64] ;  /* 0x000000060e0e7981 */ /* 0x000ea2000c1e1b00 */
[----:B------:R-:W-:Y:S01]  /*16e0*/  IADD3 R27, PT, PT, R3, 0x7, RZ ;  /* 0x00000007031b7810 */ /* 0x000fe20007ffe0ff */
[----:B------:R-:W-:-:S04]  /*16f0*/  IMAD.WIDE.U32 R18, R19, 0x8, R6 ;  /* 0x0000000813127825 */ /* 0x000fc800078e0006 */
[--C-:B0-----:R-:W-:Y:S01]  /*1700*/  IMAD.WIDE.U32 R10, R27, 0x8, R6.reuse ;  /* 0x000000081b0a7825 */ /* 0x101fe200078e0006 */
[----:B------:R-:W-:Y:S01]  /*1710*/  IADD3 R27, PT, PT, R3, 0x8, RZ ;  /* 0x00000008031b7810 */ /* 0x000fe20007ffe0ff */
[----:B--2---:R2:W-:Y:S04]  /*1720*/  STG.E.64 desc[UR6][R18.64], R14 ;  /* 0x0000000e12007986 */ /* 0x0045e8000c101b06 */
[----:B------:R-:W3:Y:S01]  /*1730*/  LDG.E.64 R10, desc[UR6][R10.64] ;  /* 0x000000060a0a7981 */ /* 0x000ee2000c1e1b00 */
[----:B------:R-:W-:Y:S02]  /*1740*/  VIADD R25, R5, 0x7 ;  /* 0x0000000705197836 */ /* 0x000fe40000000000 */
[----:B-1----:R-:W-:-:S04]  /*1750*/  IMAD.WIDE.U32 R12, R27, 0x8, R6 ;  /* 0x000000081b0c7825 */ /* 0x002fc800078e0006 */
[----:B------:R-:W-:Y:S01]  /*1760*/  IMAD.WIDE.U32 R24, R25, 0x8, R6 ;  /* 0x0000000819187825 */ /* 0x000fe200078e0006 */
[----:B------:R-:W-:-:S04]  /*1770*/  IADD3 R17, PT, PT, R5, 0x8, RZ ;  /* 0x0000000805117810 */ /* 0x000fc80007ffe0ff */
[----:B---3--:R2:W-:Y:S04]  /*1780*/  STG.E.64 desc[UR6][R24.64], R10 ;  /* 0x0000000a18007986 */ /* 0x0085e8000c101b06 */
[----:B------:R-:W3:Y:S01]  /*1790*/  LDG.E.64 R12, desc[UR6][R12.64] ;  /* 0x000000060c0c7981 */ /* 0x000ee2000c1e1b00 */
[----:B------:R-:W-:Y:S01]  /*17a0*/  IMAD.WIDE.U32 R16, R17, 0x8, R6 ;  /* 0x0000000811107825 */ /* 0x000fe200078e0006 */
[----:B------:R-:W-:Y:S02]  /*17b0*/  IADD3 R5, PT, PT, R5, 0x10, RZ ;  /* 0x0000001005057810 */ /* 0x000fe40007ffe0ff */
[----:B------:R-:W-:Y:S01]  /*17c0*/  IADD3 R3, PT, PT, R3, 0x10, RZ ;  /* 0x0000001003037810 */ /* 0x000fe20007ffe0ff */
[----:B------:R-:W-:-:S05]  /*17d0*/  VIADD R8, R8, 0x10 ;  /* 0x0000001008087836 */ /* 0x000fca0000000000 */
[----:B------:R-:W-:Y:S01]  /*17e0*/  ISETP.NE.AND P1, PT, R8, RZ, PT ;  /* 0x000000ff0800720c */ /* 0x000fe20003f25270 */
[----:B---3--:R2:W-:-:S12]  /*17f0*/  STG.E.64 desc[UR6][R16.64], R12 ;  /* 0x0000000c10007986 */ /* 0x0085d8000c101b06 */
[----:B------:R-:W-:Y:S05]  /*1800*/  @P1 BRA `(.L_x_18) ;  /* 0xfffffff800741947 */ /* 0x000fea000383ffff */
.L_x_17:
[----:B------:R-:W-:Y:S05]  /*1810*/  @!P0 BRA `(.L_x_10) ;  /* 0x00000004008c8947 */ /* 0x000fea0003800000 */
[----:B------:R-:W-:Y:S02]  /*1820*/  ISETP.GE.U32.AND P0, PT, R9, 0x8, PT ;  /* 0x000000080900780c */ /* 0x000fe40003f06070 */
[----:B--2---:R-:W-:-:S04]  /*1830*/  LOP3.LUT R18, R23, 0x7, RZ, 0xc0, !PT ;  /* 0x0000000717127812 */ /* 0x004fc800078ec0ff */
[----:B------:R-:W-:-:S07]  /*1840*/  ISETP.NE.AND P1, PT, R18, RZ, PT ;  /* 0x000000ff1200720c */ /* 0x000fce0003f25270 */
[----:B------:R-:W-:Y:S06]  /*1850*/  @!P0 BRA `(.L_x_19) ;  /* 0x0000000000c88947 */ /* 0x000fec0003800000 */
[----:B------:R-:W0:Y:S01]  /*1860*/  LDC.64 R6, c[0x0][0x388] ;  /* 0x0000e200ff067b82 */ /* 0x000e220000000a00 */
[----:B------:R-:W-:-:S04]  /*1870*/  IMAD R3, R21, R23, R4 ;  /* 0x0000001715037224 */ /* 0x000fc800078e0204 */
[----:B0-----:R-:W-:-:S06]  /*1880*/  IMAD.WIDE.U32 R8, R3, 0x8, R6 ;  /* 0x0000000803087825 */ /* 0x001fcc00078e0006 */
[----:B------:R-:W2:Y:S01]  /*1890*/  LDG.E.64 R8, desc[UR6][R8.64] ;  /* 0x0000000608087981 */ /* 0x000ea2000c1e1b00 */
[----:B------:R-:W-:Y:S02]  /*18a0*/  IMAD R5, R0, R23, R4 ;  /* 0x0000001700057224 */ /* 0x000fe400078e0204 */
[----:B------:R-:W-:Y:S02]  /*18b0*/  VIADD R13, R3, 0x1 ;  /* 0x00000001030d7836 */ /* 0x000fe40000000000 */
[----:B------:R-:W-:-:S04]  /*18c0*/  IMAD.WIDE.U32 R10, R5, 0x8, R6 ;  /* 0x00000008050a7825 */ /* 0x000fc800078e0006 */
[----:B------:R-:W-:Y:S01]  /*18d0*/  IMAD.WIDE.U32 R12, R13, 0x8, R6 ;  /* 0x000000080d0c7825 */ /* 0x000fe200078e0006 */
[----:B--2---:R0:W-:Y:S05]  /*18e0*/  STG.E.64 desc[UR6][R10.64], R8 ;  /* 0x000000080a007986 */ /* 0x0041ea000c101b06 */
[----:B------:R-:W2:Y:S01]  /*18f0*/  LDG.E.64 R12, desc[UR6][R12.64] ;  /* 0x000000060c0c7981 */ /* 0x000ea2000c1e1b00 */
[----:B------:R-:W-:Y:S02]  /*1900*/  IADD3 R15, PT, PT, R5, 0x1, RZ ;  /* 0x00000001050f7810 */ /* 0x000fe40007ffe0ff */
[----:B------:R-:W-:-:S03]  /*1910*/  IADD3 R17, PT, PT, R3, 0x2, RZ ;  /* 0x0000000203117810 */ /* 0x000fc60007ffe0ff */
[----:B------:R-:W-:-:S04]  /*1920*/  IMAD.WIDE.U32 R14, R15, 0x8, R6 ;  /* 0x000000080f0e7825 */ /* 0x000fc800078e0006 */
[----:B------:R-:W-:Y:S01]  /*1930*/  IMAD.WIDE.U32 R16, R17, 0x8, R6 ;  /* 0x0000000811107825 */ /* 0x000fe200078e0006 */
[----:B--2---:R1:W-:Y:S05]  /*1940*/  STG.E.64 desc[UR6][R14.64], R12 ;  /* 0x0000000c0e007986 */ /* 0x0043ea000c101b06 */
[----:B------:R-:W2:Y:S01]  /*1950*/  LDG.E.64 R16, desc[UR6][R16.64] ;  /* 0x0000000610107981 */ /* 0x000ea2000c1e1b00 */
[----:B------:R-:W-:Y:S01]  /*1960*/  IADD3 R19, PT, PT, R3, 0x3, RZ ;  /* 0x0000000303137810 */ /* 0x000fe20007ffe0ff */
[----:B------:R-:W-:-:S04]  /*1970*/  VIADD R25, R5, 0x2 ;  /* 0x0000000205197836 */ /* 0x000fc80000000000 */
[----:B------:R-:W-:-:S04]  /*1980*/  IMAD.WIDE.U32 R24, R25, 0x8, R6 ;  /* 0x0000000819187825 */ /* 0x000fc800078e0006 */
[----:B0-----:R-:W-:Y:S01]  /*1990*/  IMAD.WIDE.U32 R8, R19, 0x8, R6 ;  /* 0x0000000813087825 */ /* 0x001fe200078e0006 */
[----:B--2---:R0:W-:Y:S05]  /*19a0*/  STG.E.64 desc[UR6][R24.64], R16 ;  /* 0x0000001018007986 */ /* 0x0041ea000c101b06 */
[----:B------:R-:W2:Y:S01]  /*19b0*/  LDG.E.64 R8, desc[UR6][R8.64] ;  /* 0x0000000608087981 */ /* 0x000ea2000c1e1b00 */
[----:B------:R-:W-:Y:S01]  /*19c0*/  IADD3 R11, PT, PT, R5, 0x3, RZ ;  /* 0x00000003050b7810 */ /* 0x000fe20007ffe0ff */
[----:B------:R-:W-:-:S04]  /*19d0*/  VIADD R19, R3, 0x4 ;  /* 0x0000000403137836 */ /* 0x000fc80000000000 */
[----:B------:R-:W-:-:S04]  /*19e0*/  IMAD.WIDE.U32 R10, R11, 0x8, R6 ;  /* 0x000000080b0a7825 */ /* 0x000fc800078e0006 */
[----:B-1----:R-:W-:Y:S01]  /*19f0*/  IMAD.WIDE.U32 R12, R19, 0x8, R6 ;  /* 0x00000008130c7825 */ /* 0x002fe200078e0006 */
[----:B--2---:R1:W-:Y:S05]  /*1a00*/  STG.E.64 desc[UR6][R10.64], R8 ;  /* 0x000000080a007986 */ /* 0x0043ea000c101b06 */
[----:B------:R-:W2:Y:S01]  /*1a10*/  LDG.E.64 R12, desc[UR6][R12.64] ;  /* 0x000000060c0c7981 */ /* 0x000ea2000c1e1b00 */
[----:B------:R-:W-:Y:S02]  /*1a20*/  IADD3 R15, PT, PT, R5, 0x4, RZ ;  /* 0x00000004050f7810 */ /* 0x000fe40007ffe0ff */
[----:B------:R-:W-:-:S03]  /*1a30*/  IADD3 R19, PT, PT, R3, 0x5, RZ ;  /* 0x0000000503137810 */ /* 0x000fc60007ffe0ff */
        /* <DEDUP_REMOVED lines=16> */
[----:B------:R-:W-:Y:S02]  /*1b40*/  IADD3 R5, PT, PT, R5, 0x7, RZ ;  /* 0x0000000705057810 */ /* 0x000fe40007ffe0ff */
[----:B------:R-:W-:-:S03]  /*1b50*/  IADD3 R4, PT, PT, R4, 0x8, RZ ;  /* 0x0000000804047810 */ /* 0x000fc60007ffe0ff */
[----:B------:R-:W-:-:S05]  /*1b60*/  IMAD.WIDE.U32 R6, R5, 0x8, R6 ;  /* 0x0000000805067825 */ /* 0x000fca00078e0006 */
[----:B--2---:R1:W-:Y:S02]  /*1b70*/  STG.E.64 desc[UR6][R6.64], R12 ;  /* 0x0000000c06007986 */ /* 0x0043e4000c101b06 */
.L_x_19:
[----:B------:R-:W-:Y:S05]  /*1b80*/  @!P1 BRA `(.L_x_10) ;  /* 0x0000000000b09947 */ /* 0x000fea0003800000 */
[----:B------:R-:W-:Y:S02]  /*1b90*/  ISETP.GE.U32.AND P0, PT, R18, 0x4, PT ;  /* 0x000000041200780c */ /* 0x000fe40003f06070 */
[----:B------:R-:W-:-:S04]  /*1ba0*/  LOP3.LUT R3, R23, 0x3, RZ, 0xc0, !PT ;  /* 0x0000000317037812 */ /* 0x000fc800078ec0ff */
[----:B------:R-:W-:-:S07]  /*1bb0*/  ISETP.NE.AND P1, PT, R3, RZ, PT ;  /* 0x000000ff0300720c */ /* 0x000fce0003f25270 */
[----:B------:R-:W-:Y:S06]  /*1bc0*/  @!P0 BRA `(.L_x_20) ;  /* 0x0000000000688947 */ /* 0x000fec0003800000 */
[----:B-1----:R-:W0:Y:S01]  /*1bd0*/  LDC.64 R6, c[0x0][0x388] ;  /* 0x0000e200ff067b82 */ /* 0x002e220000000a00 */
        /* <DEDUP_REMOVED lines=18> */
[----:B------:R-:W-:Y:S01]  /*1d00*/  IMAD.WIDE.U32 R8, R9, 0x8, R6 ;  /* 0x0000000809087825 */ /* 0x000fe200078e0006 */
[----:B--2---:R0:W-:Y:S05]  /*1d10*/  STG.E.64 desc[UR6][R24.64], R14 ;  /* 0x0000000e18007986 */ /* 0x0041ea000c101b06 */
[----:B------:R-:W2:Y:S01]  /*1d20*/  LDG.E.64 R8, desc[UR6][R8.64] ;  /* 0x0000000608087981 */ /* 0x000ea2000c1e1b00 */
[----:B------:R-:W-:Y:S01]  /*1d30*/  IADD3 R5, PT, PT, R5, 0x3, RZ ;  /* 0x0000000305057810 */ /* 0x000fe20007ffe0ff */
[----:B------:R-:W-:-:S04]  /*1d40*/  VIADD R4, R4, 0x4 ;  /* 0x0000000404047836 */ /* 0x000fc80000000000 */
[----:B------:R-:W-:-:S05]  /*1d50*/  IMAD.WIDE.U32 R6, R5, 0x8, R6 ;  /* 0x0000000805067825 */ /* 0x000fca00078e0006 */
[----:B--2---:R0:W-:Y:S02]  /*1d60*/  STG.E.64 desc[UR6][R6.64], R8 ;  /* 0x0000000806007986 */ /* 0x0041e4000c101b06 */
.L_x_20:
[----:B------:R-:W-:Y:S05]  /*1d70*/  @!P1 BRA `(.L_x_10) ;  /* 0x0000000000349947 */ /* 0x000fea0003800000 */
[----:B01----:R-:W0:Y:S01]  /*1d80*/  LDC.64 R8, c[0x0][0x388] ;  /* 0x0000e200ff087b82 */ /* 0x003e220000000a00 */
[-CC-:B------:R-:W-:Y:S01]  /*1d90*/  IMAD R11, R0, R23.reuse, R4.reuse ;  /* 0x00000017000b7224 */ /* 0x180fe200078e0204 */
[----:B------:R-:W-:Y:S01]  /*1da0*/  IADD3 R3, PT, PT, -R3, RZ, RZ ;  /* 0x000000ff03037210 */ /* 0x000fe20007ffe1ff */
[----:B------:R-:W-:-:S07]  /*1db0*/  IMAD R21, R21, R23, R4 ;  /* 0x0000001715157224 */ /* 0x000fce00078e0204 */
.L_x_21:
[----:B0--3--:R-:W-:-:S06]  /*1dc0*/  IMAD.WIDE.U32 R4, R21, 0x8, R8 ;  /* 0x0000000815047825 */ /* 0x009fcc00078e0008 */
[----:B------:R-:W2:Y:S01]  /*1dd0*/  LDG.E.64 R4, desc[UR6][R4.64] ;  /* 0x0000000604047981 */ /* 0x000ea2000c1e1b00 */
[----:B------:R-:W-:Y:S01]  /*1de0*/  IMAD.WIDE.U32 R6, R11, 0x8, R8 ;  /* 0x000000080b067825 */ /* 0x000fe200078e0008 */
[----:B------:R-:W-:Y:S02]  /*1df0*/  IADD3 R3, PT, PT, R3, 0x1, RZ ;  /* 0x0000000103037810 */ /* 0x000fe40007ffe0ff */
[----:B------:R-:W-:Y:S01]  /*1e00*/  IADD3 R21, PT, PT, R21, 0x1, RZ ;  /* 0x0000000115157810 */ /* 0x000fe20007ffe0ff */
[----:B------:R-:W-:Y:S01]  /*1e10*/  VIADD R11, R11, 0x1 ;  /* 0x000000010b0b7836 */ /* 0x000fe20000000000 */
[----:B------:R-:W-:Y:S01]  /*1e20*/  ISETP.NE.AND P0, PT, R3, RZ, PT ;  /* 0x000000ff0300720c */ /* 0x000fe20003f05270 */
[----:B--2---:R3:W-:-:S12]  /*1e30*/  STG.E.64 desc[UR6][R6.64], R4 ;  /* 0x0000000406007986 */ /* 0x0047d8000c101b06 */
[----:B------:R-:W-:Y:S05]  /*1e40*/  @P0 BRA `(.L_x_21) ;  /* 0xfffffffc00dc0947 */ /* 0x000fea000383ffff */
.L_x_10:
[----:B------:R-:W-:Y:S05]  /*1e50*/  BSYNC.RECONVERGENT B0 ;  /* 0x0000000000007941 */ /* 0x000fea0003800200 */
.L_x_9:
[----:B-1-3--:R-:W1:Y:S08]  /*1e60*/  LDC.64 R4, c[0x0][0x390] ;  /* 0x0000e400ff047b82 */ /* 0x00ae700000000a00 */
[----:B------:R-:W-:Y:S01]  /*1e70*/  BAR.SYNC.DEFER_BLOCKING 0x0 ;  /* 0x0000000000007b1d */ /* 0x000fe20000010000 */
[----:B------:R-:W-:-:S05]  /*1e80*/  ISETP.NE.AND P0, PT, R23, RZ, PT ;  /* 0x000000ff1700720c */ /* 0x000fca0003f05270 */
[----:B------:R-:W-:Y:S01]  /*1e90*/  BSSY.RECONVERGENT B0, `(.L_x_22) ;  /* 0x00000be000007945 */ /* 0x000fe20003800200 */
[----:B-1----:R-:W-:-:S05]  /*1ea0*/  IMAD.WIDE R4, R2, 0x8, R4 ;  /* 0x0000000802047825 */ /* 0x002fca00078e0204 */
[----:B------:R1:W-:Y:S01]  /*1eb0*/  STG.E.64 desc[UR6][R4.64], RZ ;  /* 0x000000ff04007986 */ /* 0x0003e2000c101b06 */
[----:B------:R-:W-:Y:S06]  /*1ec0*/  BAR.SYNC.DEFER_BLOCKING 0x0 ;  /* 0x0000000000007b1d */ /* 0x000fec0000010000 */
[----:B------:R-:W-:Y:S05]  /*1ed0*/  @!P0 BRA `(.L_x_23) ;  /* 0x0000000800e48947 */ /* 0x000fea0003800000 */
[----:B0-----:R0:W5:Y:S01]  /*1ee0*/  LDG.E.64 R6, desc[UR6][R4.64] ;  /* 0x0000000604067981 */ /* 0x001162000c1e1b00 */
[C---:B------:R-:W-:Y:S01]  /*1ef0*/  ISETP.GE.U32.AND P1, PT, R23.reuse, 0x10, PT ;  /* 0x000000101700780c */ /* 0x040fe20003f26070 */
[----:B------:R-:W-:Y:S01]  /*1f00*/  BSSY.RECONVERGENT B1, `(.L_x_24) ;  /* 0x000005c000017945 */ /* 0x000fe20003800200 */
[----:B--2---:R-:W-:Y:S02]  /*1f10*/  LOP3.LUT R10, R23, 0xf, RZ, 0xc0, !PT ;  /* 0x0000000f170a7812 */ /* 0x004fe400078ec0ff */
[----:B------:R-:W-:Y:S02]  /*1f20*/  MOV R0, RZ ;  /* 0x000000ff00007202 */ /* 0x000fe40000000f00 */
[----:B------:R-:W-:-:S07]  /*1f30*/  ISETP.NE.AND P0, PT, R10, RZ, PT ;  /* 0x000000ff0a00720c */ /* 0x000fce0003f05270 */
[----:B0-----:R-:W-:Y:S06]  /*1f40*/  @!P1 BRA `(.L_x_25) ;  /* 0x00000004005c9947 */ /* 0x001fec0003800000 */
[----:B------:R-:W0:Y:S01]  /*1f50*/  LDC.64 R8, c[0x0][0x388] ;  /* 0x0000e200ff087b82 */ /* 0x000e220000000a00 */
[----:B------:R-:W-:Y:S01]  /*1f60*/  LOP3.LUT R0, R23, 0xfffffff0, RZ, 0xc0, !PT ;  /* 0xfffffff017007812 */ /* 0x000fe200078ec0ff */
[----:B------:R-:W-:-:S04]  /*1f70*/  IMAD R11, R2, R23, 0x7 ;  /* 0x00000007020b7424 */ /* 0x000fc800078e0217 */
[----:B------:R-:W-:-:S07]  /*1f80*/  IMAD.MOV R3, RZ, RZ, -R0 ;  /* 0x000000ffff037224 */ /* 0x000fce00078e0a00 */
.L_x_26:
[----:B--2---:R-:W-:-:S05]  /*1f90*/  IADD3 R13, PT, PT, R11, -0x7, RZ ;  /* 0xfffffff90b0d7810 */ /* 0x004fca0007ffe0ff */
[----:B0-----:R-:W-:-:S06]  /*1fa0*/  IMAD.WIDE.U32 R12, R13, 0x8, R8 ;  /* 0x000000080d0c7825 */ /* 0x001fcc00078e0008 */
[----:B------:R-:W2:Y:S01]  /*1fb0*/  LDG.E.64 R12, desc[UR6][R12.64] ;  /* 0x000000060c0c7981 */ /* 0x000ea2000c1e1b00 */
[----:B------:R-:W-:-:S05]  /*1fc0*/  IADD3 R15, PT, PT, R11, -0x6, RZ ;  /* 0xfffffffa0b0f7810 */ /* 0x000fca0007ffe0ff */
[----:B------:R-:W-:Y:S01]  /*1fd0*/  IMAD.WIDE.U32 R14, R15, 0x8, R8 ;  /* 0x000000080f0e7825 */ /* 0x000fe200078e0008 */
[----:B--2--5:R-:W-:-:S07]  /*1fe0*/  DFMA R6, R12, R12, R6 ;  /* 0x0000000c0c06722b */ /* 0x024fce0000000006 */
[----:B------:R0:W-:Y:S04]  /*1ff0*/  STG.E.64 desc[UR6][R4.64], R6 ;  /* 0x0000000604007986 */ /* 0x0001e8000c101b06 */
[----:B------:R-:W2:Y:S01]  /*2000*/  LDG.E.64 R14, desc[UR6][R14.64] ;  /* 0x000000060e0e7981 */ /* 0x000ea2000c1e1b00 */
[----:B------:R-:W-:-:S04]  /*2010*/  VIADD R19, R11, 0xfffffffb ;  /* 0xfffffffb0b137836 */ /* 0x000fc80000000000 */
[----:B------:R-:W-:Y:S01]  /*2020*/  IMAD.WIDE.U32 R18, R19, 0x8, R8 ;  /* 0x0000000813127825 */ /* 0x000fe200078e0008 */
[----:B--2---:R-:W-:-:S07]  /*2030*/  DFMA R16, R14, R14, R6 ;  /* 0x0000000e0e10722b */ /* 0x004fce0000000006 */
[----:B------:R2:W-:Y:S04]  /*2040*/  STG.E.64 desc[UR6][R4.64], R16 ;  /* 0x0000001004007986 */ /* 0x0005e8000c101b06 */
[----:B------:R-:W3:Y:S01]  /*2050*/  LDG.E.64 R18, desc[UR6][R18.64] ;  /* 0x0000000612127981 */ /* 0x000ee2000c1e1b00 */
[----:B------:R-:W-:-:S05]  /*2060*/  IADD3 R21, PT, PT, R11, -0x4, RZ ;  /* 0xfffffffc0b157810 */ /* 0x000fca0007ffe0ff */
[----:B------:R-:W-:Y:S01]  /*2070*/  IMAD.WIDE.U32 R20, R21, 0x8, R8 ;  /* 0x0000000815147825 */ /* 0x000fe200078e0008 */
[----:B---3--:R-:W-:-:S07]  /*2080*/  DFMA R12, R18, R18, R16 ;  /* 0x00000012120c722b */ /* 0x008fce0000000010 */
[----:B------:R3:W-:Y:S04]  /*2090*/  STG.E.64 desc[UR6][R4.64], R12 ;  /* 0x0000000c04007986 */ /* 0x0007e8000c101b06 */
[----:B------:R-:W0:Y:S01]  /*20a0*/  LDG.E.64 R20, desc[UR6][R20.64] ;  /* 0x0000000614147981 */ /* 0x000e22000c1e1b00 */
[----:B------:R-:W-:-:S05]  /*20b0*/  IADD3 R15, PT, PT, R11, -0x3, RZ ;  /* 0xfffffffd0b0f7810 */ /* 0x000fca0007ffe0ff */
[----:B------:R-:W-:Y:S01]  /*20c0*/  IMAD.WIDE.U32 R14, R15, 0x8, R8 ;  /* 0x000000080f0e7825 */ /* 0x000fe200078e0008 */
[----:B0-----:R-:W-:-:S07]  /*20d0*/  DFMA R6, R20, R20, R12 ;  /* 0x000000141406722b */ /* 0x001fce000000000c */
        /* <DEDUP_REMOVED lines=12> */
[----:B------:R-:W-:Y:S01]  /*21a0*/  IMAD.WIDE.U32 R14, R11, 0x8, R8 ;  /* 0x000000080b0e7825 */ /* 0x000fe200078e0008 */
[----:B0-----:R-:W-:-:S07]  /*21b0*/  DFMA R6, R20, R20, R12 ;  /* 0x000000141406722b */ /* 0x001fce000000000c */
[----:B------:R0:W-:Y:S04]  /*21c0*/  STG.E.64 desc[UR6][R4.64], R6 ;  /* 0x0000000604007986 */ /* 0x0001e8000c101b06 */
[----:B------:R-:W2:Y:S01]  /*21d0*/  LDG.E.64 R14, desc[UR6][R14.64] ;  /* 0x000000060e0e7981 */ /* 0x000ea2000c1e1b00 */
[----:B------:R-:W-:-:S05]  /*21e0*/  IADD3 R25, PT, PT, R11, 0x1, RZ ;  /* 0x000000010b197810 */ /* 0x000fca0007ffe0ff */
[----:B------:R-:W-:Y:S01]  /*21f0*/  IMAD.WIDE.U32 R18, R25, 0x8, R8 ;  /* 0x0000000819127825 */ /* 0x000fe200078e0008 */
[----:B--2---:R-:W-:-:S07]  /*2200*/  DFMA R16, R14, R14, R6 ;  /* 0x0000000e0e10722b */ /* 0x004fce0000000006 */
[----:B------:R2:W-:Y:S04]  /*2210*/  STG.E.64 desc[UR6][R4.64], R16 ;  /* 0x0000001004007986 */ /* 0x0005e8000c101b06 */
[----:B------:R-:W3:Y:S01]  /*2220*/  LDG.E.64 R18, desc[UR6][R18.64] ;  /* 0x0000000612127981 */ /* 0x000ee2000c1e1b00 */
[----:B------:R-:W-:-:S04]  /*2230*/  VIADD R25, R11, 0x2 ;  /* 0x000000020b197836 */ /* 0x000fc80000000000 */
[----:B------:R-:W-:Y:S01]  /*2240*/  IMAD.WIDE.U32 R20, R25, 0x8, R8 ;  /* 0x0000000819147825 */ /* 0x000fe200078e0008 */
[----:B---3--:R-:W-:-:S07]  /*2250*/  DFMA R12, R18, R18, R16 ;  /* 0x00000012120c722b */ /* 0x008fce0000000010 */
[----:B------:R3:W-:Y:S04]  /*2260*/  STG.E.64 desc[UR6][R4.64], R12 ;  /* 0x0000000c04007986 */ /* 0x0007e8000c101b06 */
[----:B------:R-:W0:Y:S01]  /*2270*/  LDG.E.64 R20, desc[UR6][R20.64] ;  /* 0x0000000614147981 */ /* 0x000e22000c1e1b00 */
[----:B------:R-:W-:-:S05]  /*2280*/  IADD3 R15, PT, PT, R11, 0x3, RZ ;  /* 0x000000030b0f7810 */ /* 0x000fca0007ffe0ff */
        /* <DEDUP_REMOVED lines=29> */
[----:B------:R-:W-:Y:S02]  /*2460*/  IADD3 R3, PT, PT, R3, 0x10, RZ ;  /* 0x0000001003037810 */ /* 0x000fe40007ffe0ff */
[----:B------:R-:W-:Y:S02]  /*2470*/  IADD3 R11, PT, PT, R11, 0x10, RZ ;  /* 0x000000100b0b7810 */ /* 0x000fe40007ffe0ff */
[----:B------:R-:W-:Y:S01]  /*2480*/  ISETP.NE.AND P1, PT, R3, RZ, PT ;  /* 0x000000ff0300720c */ /* 0x000fe20003f25270 */
[----:B0-----:R-:W-:-:S07]  /*2490*/  DFMA R6, R20, R20, R12 ;  /* 0x000000141406722b */ /* 0x001fce000000000c */
[----:B------:R2:W-:Y:S05]  /*24a0*/  STG.E.64 desc[UR6][R4.64], R6 ;  /* 0x0000000604007986 */ /* 0x0005ea000c101b06 */
[----:B------:R-:W-:Y:S05]  /*24b0*/  @P1 BRA `(.L_x_26) ;  /* 0xfffffff800b41947 */ /* 0x000fea000383ffff */
.L_x_25:
[----:B------:R-:W-:Y:S05]  /*24c0*/  BSYNC.RECONVERGENT B1 ;  /* 0x0000000000017941 */ /* 0x000fea0003800200 */
.L_x_24:
[----:B------:R-:W-:Y:S05]  /*24d0*/  @!P0 BRA `(.L_x_23) ;  /* 0x0000000400648947 */ /* 0x000fea0003800000 */
[----:B------:R-:W-:Y:S01]  /*24e0*/  ISETP.GE.U32.AND P0, PT, R10, 0x8, PT ;  /* 0x000000080a00780c */ /* 0x000fe20003f06070 */
[----:B------:R-:W-:Y:S01]  /*24f0*/  BSSY.RECONVERGENT B1, `(.L_x_27) ;  /* 0x000002e000017945 */ /* 0x000fe20003800200 */
[----:B------:R-:W-:-:S04]  /*2500*/  LOP3.LUT R18, R23, 0x7, RZ, 0xc0, !PT ;  /* 0x0000000717127812 */ /* 0x000fc800078ec0ff */
[----:B------:R-:W-:-:S07]  /*2510*/  ISETP.NE.AND P1, PT, R18, RZ, PT ;  /* 0x000000ff1200720c */ /* 0x000fce0003f25270 */
[----:B------:R-:W-:Y:S06]  /*2520*/  @!P0 BRA `(.L_x_28) ;  /* 0x0000000000a88947 */ /* 0x000fec0003800000 */
[----:B------:R-:W0:Y:S01]  /*2530*/  LDC.64 R8, c[0x0][0x388] ;  /* 0x0000e200ff087b82 */ /* 0x000e220000000a00 */
[----:B------:R-:W-:-:S04]  /*2540*/  IMAD R3, R2, R23, R0 ;  /* 0x0000001702037224 */ /* 0x000fc800078e0200 */
[----:B0-----:R-:W-:-:S06]  /*2550*/  IMAD.WIDE.U32 R10, R3, 0x8, R8 ;  /* 0x00000008030a7825 */ /* 0x001fcc00078e0008 */
[----:B------:R-:W3:Y:S01]  /*2560*/  LDG.E.64 R10, desc[UR6][R10.64] ;  /* 0x000000060a0a7981 */ /* 0x000ee2000c1e1b00 */
[----:B--2---:R-:W-:-:S04]  /*2570*/  VIADD R13, R3, 0x1 ;  /* 0x00000001030d7836 */ /* 0x004fc80000000000 */
[----:B------:R-:W-:Y:S01]  /*2580*/  IMAD.WIDE.U32 R12, R13, 0x8, R8 ;  /* 0x000000080d0c7825 */ /* 0x000fe200078e0008 */
[----:B---3-5:R-:W-:-:S07]  /*2590*/  DFMA R6, R10, R10, R6 ;  /* 0x0000000a0a06722b */ /* 0x028fce0000000006 */
[----:B------:R0:W-:Y:S04]  /*25a0*/  STG.E.64 desc[UR6][R4.64], R6 ;  /* 0x0000000604007986 */ /* 0x0001e8000c101b06 */
[----:B------:R-:W2:Y:S01]  /*25b0*/  LDG.E.64 R12, desc[UR6][R12.64] ;  /* 0x000000060c0c7981 */ /* 0x000ea2000c1e1b00 */
[----:B------:R-:W-:-:S05]  /*25c0*/  IADD3 R17, PT, PT, R3, 0x2, RZ ;  /* 0x0000000203117810 */ /* 0x000fca0007ffe0ff */
[----:B------:R-:W-:Y:S01]  /*25d0*/  IMAD.WIDE.U32 R16, R17, 0x8, R8 ;  /* 0x0000000811107825 */ /* 0x000fe200078e0008 */
[----:B--2---:R-:W-:-:S07]  /*25e0*/  DFMA R14, R12, R12, R6 ;  /* 0x0000000c0c0e722b */ /* 0x004fce0000000006 */
[----:B------:R2:W-:Y:S04]  /*25f0*/  STG.E.64 desc[UR6][R4.64], R14 ;  /* 0x0000000e04007986 */ /* 0x0005e8000c101b06 */
[----:B------:R-:W3:Y:S01]  /*2600*/  LDG.E.64 R16, desc[UR6][R16.64] ;  /* 0x0000000610107981 */ /* 0x000ee2000c1e1b00 */
[----:B------:R-:W-:-:S05]  /*2610*/  IADD3 R21, PT, PT, R3, 0x3, RZ ;  /* 0x0000000303157810 */ /* 0x000fca0007ffe0ff */
[----:B------:R-:W-:Y:S01]  /*2620*/  IMAD.WIDE.U32 R20, R21, 0x8, R8 ;  /* 0x0000000815147825 */ /* 0x000fe200078e0008 */
[----:B---3--:R-:W-:-:S07]  /*2630*/  DFMA R10, R16, R16, R14 ;  /* 0x00000010100a722b */ /* 0x008fce000000000e */
[----:B------:R3:W-:Y:S04]  /*2640*/  STG.E.64 desc[UR6][R4.64], R10 ;  /* 0x0000000a04007986 */ /* 0x0007e8000c101b06 */
[----:B------:R-:W0:Y:S01]  /*2650*/  LDG.E.64 R20, desc[UR6][R20.64] ;  /* 0x0000000614147981 */ /* 0x000e22000c1e1b00 */
[----:B------:R-:W-:-:S04]  /*2660*/  VIADD R13, R3, 0x4 ;  /* 0x00000004030d7836 */ /* 0x000fc80000000000 */
        /* <DEDUP_REMOVED lines=13> */
[----:B------:R-:W2:Y:S01]  /*2740*/  LDG.E.64 R20, desc[UR6][R20.64] ;  /* 0x0000000614147981 */ /* 0x000ea2000c1e1b00 */
[----:B------:R-:W-:-:S04]  /*2750*/  VIADD R3, R3, 0x7 ;  /* 0x0000000703037836 */ /* 0x000fc80000000000 */
[----:B------:R-:W-:Y:S01]  /*2760*/  IMAD.WIDE.U32 R8, R3, 0x8, R8 ;  /* 0x0000000803087825 */ /* 0x000fe200078e0008 */
[----:B--2---:R-:W-:-:S07]  /*2770*/  DFMA R12, R20, R20, R10 ;  /* 0x00000014140c722b */ /* 0x004fce000000000a */
[----:B------:R4:W-:Y:S04]  /*2780*/  STG.E.64 desc[UR6][R4.64], R12 ;  /* 0x0000000c04007986 */ /* 0x0009e8000c101b06 */
[----:B------:R-:W0:Y:S01]  /*2790*/  LDG.E.64 R8, desc[UR6][R8.64] ;  /* 0x0000000608087981 */ /* 0x000e22000c1e1b00 */
[----:B------:R-:W-:Y:S01]  /*27a0*/  IADD3 R0, PT, PT, R0, 0x8, RZ ;  /* 0x0000000800007810 */ /* 0x000fe20007ffe0ff */
[----:B0-----:R-:W-:-:S07]  /*27b0*/  DFMA R6, R8, R8, R12 ;  /* 0x000000080806722b */ /* 0x001fce000000000c */
[----:B------:R4:W-:Y:S04]  /*27c0*/  STG.E.64 desc[UR6][R4.64], R6 ;  /* 0x0000000604007986 */ /* 0x0009e8000c101b06 */
.L_x_28:
[----:B------:R-:W-:Y:S05]  /*27d0*/  BSYNC.RECONVERGENT B1 ;  /* 0x0000000000017941 */ /* 0x000fea0003800200 */
.L_x_27:
[----:B------:R-:W-:Y:S05]  /*27e0*/  @!P1 BRA `(.L_x_23) ;  /* 0x0000000000a09947 */ /* 0x000fea0003800000 */
[----:B------:R-:W-:Y:S01]  /*27f0*/  ISETP.GE.U32.AND P0, PT, R18, 0x4, PT ;  /* 0x000000041200780c */ /* 0x000fe20003f06070 */
[----:B------:R-:W-:Y:S01]  /*2800*/  BSSY.RECONVERGENT B1, `(.L_x_29) ;  /* 0x000001a000017945 */ /* 0x000fe20003800200 */
[----:B------:R-:W-:-:S04]  /*2810*/  LOP3.LUT R3, R23, 0x3, RZ, 0xc0, !PT ;  /* 0x0000000317037812 */ /* 0x000fc800078ec0ff */
[----:B------:R-:W-:-:S07]  /*2820*/  ISETP.NE.AND P1, PT, R3, RZ, PT ;  /* 0x000000ff0300720c */ /* 0x000fce0003f25270 */
[----:B------:R-:W-:Y:S06]  /*2830*/  @!P0 BRA `(.L_x_30) ;  /* 0x0000000000588947 */ /* 0x000fec0003800000 */
[----:B------:R-:W4:Y:S01]  /*2840*/  LDC.64 R8, c[0x0][0x388] ;  /* 0x0000e200ff087b82 */ /* 0x000f220000000a00 */
[----:B------:R-:W-:-:S04]  /*2850*/  IMAD R21, R2, R23, R0 ;  /* 0x0000001702157224 */ /* 0x000fc800078e0200 */
[----:B----4-:R-:W-:-:S05]  /*2860*/  IMAD.WIDE.U32 R14, R21, 0x8, R8 ;  /* 0x00000008150e7825 */ /* 0x010fca00078e0008 */
[----:B------:R-:W3:Y:S01]  /*2870*/  LDG.E.64 R10, desc[UR6][R14.64] ;  /* 0x000000060e0a7981 */ /* 0x000ee2000c1e1b00 */
[----:B--2---:R-:W-:-:S05]  /*2880*/  IADD3 R17, PT, PT, R21, 0x1, RZ ;  /* 0x0000000115117810 */ /* 0x004fca0007ffe0ff */
[----:B------:R-:W-:Y:S01]  /*2890*/  IMAD.WIDE.U32 R16, R17, 0x8, R8 ;  /* 0x0000000811107825 */ /* 0x000fe200078e0008 */
[----:B---3-5:R-:W-:-:S07]  /*28a0*/  DFMA R6, R10, R10, R6 ;  /* 0x0000000a0a06722b */ /* 0x028fce0000000006 */
[----:B------:R0:W-:Y:S04]  /*28b0*/  STG.E.64 desc[UR6][R4.64], R6 ;  /* 0x0000000604007986 */ /* 0x0001e8000c101b06 */
[----:B------:R-:W2:Y:S01]  /*28c0*/  LDG.E.64 R10, desc[UR6][R16.64] ;  /* 0x00000006100a7981 */ /* 0x000ea2000c1e1b00 */
[----:B------:R-:W-:-:S04]  /*28d0*/  VIADD R19, R21, 0x2 ;  /* 0x0000000215137836 */ /* 0x000fc80000000000 */
[----:B------:R-:W-:Y:S01]  /*28e0*/  IMAD.WIDE.U32 R18, R19, 0x8, R8 ;  /* 0x0000000813127825 */ /* 0x000fe200078e0008 */
[----:B--2---:R-:W-:-:S07]  /*28f0*/  DFMA R10, R10, R10, R6 ;  /* 0x0000000a0a0a722b */ /* 0x004fce0000000006 */
[----:B------:R3:W-:Y:S04]  /*2900*/  STG.E.64 desc[UR6][R4.64], R10 ;  /* 0x0000000a04007986 */ /* 0x0007e8000c101b06 */
[----:B------:R-:W2:Y:S01]  /*2910*/  LDG.E.64 R12, desc[UR6][R18.64] ;  /* 0x00000006120c7981 */ /* 0x000ea2000c1e1b00 */
[----:B------:R-:W-:-:S05]  /*2920*/  IADD3 R21, PT, PT, R21, 0x3, RZ ;  /* 0x0000000315157810 */ /* 0x000fca0007ffe0ff */
[----:B------:R-:W-:Y:S01]  /*2930*/  IMAD.WIDE.U32 R8, R21, 0x8, R8 ;  /* 0x0000000815087825 */ /* 0x000fe200078e0008 */
[----:B--2---:R-:W-:-:S07]  /*2940*/  DFMA R12, R12, R12, R10 ;  /* 0x0000000c0c0c722b */ /* 0x004fce000000000a */
[----:B------:R3:W-:Y:S04]  /*2950*/  STG.E.64 desc[UR6][R4.64], R12 ;  /* 0x0000000c04007986 */ /* 0x0007e8000c101b06 */
[----:B0-----:R-:W2:Y:S01]  /*2960*/  LDG.E.64 R6, desc[UR6][R8.64] ;  /* 0x0000000608067981 */ /* 0x001ea2000c1e1b00 */
[----:B------:R-:W-:Y:S01]  /*2970*/  IADD3 R0, PT, PT, R0, 0x4, RZ ;  /* 0x0000000400007810 */ /* 0x000fe20007ffe0ff */
[----:B--2---:R-:W-:-:S07]  /*2980*/  DFMA R6, R6, R6, R12 ;  /* 0x000000060606722b */ /* 0x004fce000000000c */
[----:B------:R3:W-:Y:S04]  /*2990*/  STG.E.64 desc[UR6][R4.64], R6 ;  /* 0x0000000604007986 */ /* 0x0007e8000c101b06 */
.L_x_30:
[----:B------:R-:W-:Y:S05]  /*29a0*/  BSYNC.RECONVERGENT B1 ;  /* 0x0000000000017941 */ /* 0x000fea0003800200 */
.L_x_29:
[----:B------:R-:W-:Y:S05]  /*29b0*/  @!P1 BRA `(.L_x_23) ;  /* 0x00000000002c9947 */ /* 0x000fea0003800000 */
[----:B------:R-:W0:Y:S01]  /*29c0*/  LDC.64 R8, c[0x0][0x388] ;  /* 0x0000e200ff087b82 */ /* 0x000e220000000a00 */
[----:B------:R-:W-:Y:S02]  /*29d0*/  IMAD R23, R2, R23, R0 ;  /* 0x0000001702177224 */ /* 0x000fe400078e0200 */
[----:B------:R-:W-:-:S07]  /*29e0*/  IMAD.MOV R0, RZ, RZ, -R3 ;  /* 0x000000ffff007224 */ /* 0x000fce00078e0a03 */
.L_x_31:
[----:B0-----:R-:W-:-:S06]  /*29f0*/  IMAD.WIDE.U32 R2, R23, 0x8, R8 ;  /* 0x0000000817027825 */ /* 0x001fcc00078e0008 */
[----:B------:R-:W2:Y:S01]  /*2a00*/  LDG.E.64 R2, desc[UR6][R2.64] ;  /* 0x0000000602027981 */ /* 0x000ea2000c1e1b00 */
[----:B------:R-:W-:Y:S02]  /*2a10*/  IADD3 R0, PT, PT, R0, 0x1, RZ ;  /* 0x0000000100007810 */ /* 0x000fe40007ffe0ff */
[----:B------:R-:W-:Y:S02]  /*2a20*/  IADD3 R23, PT, PT, R23, 0x1, RZ ;  /* 0x0000000117177810 */ /* 0x000fe40007ffe0ff */
[----:B------:R-:W-:Y:S01]  /*2a30*/  ISETP.NE.AND P0, PT, R0, RZ, PT ;  /* 0x000000ff0000720c */ /* 0x000fe20003f05270 */
[----:B--2345:R-:W-:-:S07]  /*2a40*/  DFMA R6, R2, R2, R6 ;  /* 0x000000020206722b */ /* 0x03cfce0000000006 */
[----:B------:R0:W-:Y:S05]  /*2a50*/  STG.E.64 desc[UR6][R4.64], R6 ;  /* 0x0000000604007986 */ /* 0x0001ea000c101b06 */
[----:B------:R-:W-:Y:S05]  /*2a60*/  @P0 BRA `(.L_x_31) ;  /* 0xfffffffc00e00947 */ /* 0x000fea000383ffff */
.L_x_23:
[----:B------:R-:W-:Y:S05]  /*2a70*/  BSYNC.RECONVERGENT B0 ;  /* 0x0000000000007941 */ /* 0x000fea0003800200 */
.L_x_22:
[----:B------:R-:W-:Y:S06]  /*2a80*/  BAR.SYNC.DEFER_BLOCKING 0x0 ;  /* 0x0000000000007b1d */ /* 0x000fec0000010000 */
[----:B------:R-:W-:Y:S05]  /*2a90*/  EXIT ;  /* 0x000000000000794d */ /* 0x000fea0003800000 */
.L_x_32:
        /* <DEDUP_REMOVED lines=14> */
.L_x_64:


//--------------------- .text._Z20gpu_GA_pre_crossoverP17curandStateXORWOWPdS1_S1_iii --------------------------
	.section	.text._Z20gpu_GA_pre_crossoverP17curandStateXORWOWPdS1_S1_iii,"ax",@progbits
	.align	128
        .global         _Z20gpu_GA_pre_crossoverP17curandStateXORWOWPdS1_S1_iii
        .type           _Z20gpu_GA_pre_crossoverP17curandStateXORWOWPdS1_S1_iii,@function
        .size           _Z20gpu_GA_pre_crossoverP17curandStateXORWOWPdS1_S1_iii,(.L_x_65 - _Z20gpu_GA_pre_crossoverP17curandStateXORWOWPdS1_S1_iii)
        .other          _Z20gpu_GA_pre_crossoverP17curandStateXORWOWPdS1_S1_iii,@"STO_CUDA_ENTRY STV_DEFAULT"
_Z20gpu_GA_pre_crossoverP17curandStateXORWOWPdS1_S1_iii:
.text._Z20gpu_GA_pre_crossoverP17curandStateXORWOWPdS1_S1_iii:
[----:B------:R-:W-:Y:S08]  /*0000*/  LDC R1, c[0x0][0x37c] ;  /* 0x0000df00ff017b82 */ /* 0x000ff00000000800 */
[----:B------:R-:W0:Y:S01]  /*0010*/  LDC R24, c[0x0][0x3a4] ;  /* 0x0000e900ff187b82 */ /* 0x000e220000000800 */
[----:B------:R-:W1:Y:S01]  /*0020*/  S2R R0, SR_TID.X ;  /* 0x0000000000007919 */ /* 0x000e620000002100 */
[----:B------:R-:W2:Y:S06]  /*0030*/  LDCU.64 UR8, c[0x0][0x358] ;  /* 0x00006b00ff0877ac */ /* 0x000eac0008000a00 */
[----:B------:R-:W3:Y:S08]  /*0040*/  LDC R2, c[0x0][0x3a8] ;  /* 0x0000ea00ff027b82 */ /* 0x000ef00000000800 */
[----:B------:R-:W1:Y:S08]  /*0050*/  S2UR UR4, SR_CTAID.X ;  /* 0x00000000000479c3 */ /* 0x000e700000002500 */
[----:B------:R-:W1:Y:S01]  /*0060*/  LDC R25, c[0x0][0x360] ;  /* 0x0000d800ff197b82 */ /* 0x000e620000000800 */
[----:B0-----:R-:W-:-:S04]  /*0070*/  ISETP.NE.AND P1, PT, R24, RZ, PT ;  /* 0x000000ff1800720c */ /* 0x001fc80003f25270 */
[----:B---3--:R-:W-:Y:S01]  /*0080*/  ISETP.NE.OR P0, PT, R2, 0x2710, !P1 ;  /* 0x000027100200780c */ /* 0x008fe20004f05670 */
[----:B-1----:R-:W-:-:S12]  /*0090*/  IMAD R25, R25, UR4, R0 ;  /* 0x0000000419197c24 */ /* 0x002fd8000f8e0200 */
[----:B--2---:R-:W-:Y:S05]  /*00a0*/  @P0 BRA `(.L_x_33) ;  /* 0x0000000800d80947 */ /* 0x004fea0003800000 */
[----:B------:R-:W0:Y:S02]  /*00b0*/  LDC.64 R2, c[0x0][0x390] ;  /* 0x0000e400ff027b82 */ /* 0x000e240000000a00 */
[----:B0-----:R-:W-:-:S05]  /*00c0*/  IMAD.WIDE R2, R25, 0x8, R2 ;  /* 0x0000000819027825 */ /* 0x001fca00078e0202 */
[----:B------:R0:W5:Y:S01]  /*00d0*/  LDG.E.64 R4, desc[UR8][R2.64] ;  /* 0x0000000802047981 */ /* 0x000162000c1e1b00 */
[C---:B------:R-:W-:Y:S02]  /*00e0*/  IADD3 R0, PT, PT, R24.reuse, -0x1, RZ ;  /* 0xffffffff18007810 */ /* 0x040fe40007ffe0ff */
[----:B------:R-:W-:Y:S02]  /*00f0*/  LOP3.LUT R9, R24, 0xf, RZ, 0xc0, !PT ;  /* 0x0000000f18097812 */ /* 0x000fe400078ec0ff */
[----:B------:R-:W-:Y:S01]  /*0100*/  ISETP.GE.U32.AND P0, PT, R0, 0xf, PT ;  /* 0x0000000f0000780c */ /* 0x000fe20003f06070 */
[----:B------:R-:W-:Y:S01]  /*0110*/  HFMA2 R0, -RZ, RZ, 0, 0 ;  /* 0x00000000ff007431 */ /* 0x000fe200000001ff */
[----:B------:R-:W-:-:S11]  /*0120*/  ISETP.NE.AND P2, PT, R9, RZ, PT ;  /* 0x000000ff0900720c */ /* 0x000fd60003f45270 */
[----:B0-----:R-:W-:Y:S05]  /*0130*/  @!P0 BRA `(.L_x_34) ;  /* 0x00000004005c8947 */ /* 0x001fea0003800000 */
[----:B------:R-:W0:Y:S01]  /*0140*/  LDC.64 R6, c[0x0][0x388] ;  /* 0x0000e200ff067b82 */ /* 0x000e220000000a00 */
[----:B------:R-:W-:Y:S01]  /*0150*/  LOP3.LUT R0, R24, 0xfffffff0, RZ, 0xc0, !PT ;  /* 0xfffffff018007812 */ /* 0x000fe200078ec0ff */
[----:B------:R-:W-:-:S04]  /*0160*/  IMAD R11, R25, R24, 0x7 ;  /* 0x00000007190b7424 */ /* 0x000fc800078e0218 */
[----:B------:R-:W-:-:S07]  /*0170*/  IMAD.MOV R8, RZ, RZ, -R0 ;  /* 0x000000ffff087224 */ /* 0x000fce00078e0a00 */
.L_x_35:
[----:B-1----:R-:W-:-:S05]  /*0180*/  IADD3 R13, PT, PT, R11, -0x7, RZ ;  /* 0xfffffff90b0d7810 */ /* 0x002fca0007ffe0ff */
        /* <DEDUP_REMOVED lines=11> */
[----:B------:R-:W2:Y:S01]  /*0240*/  LDG.E.64 R18, desc[UR8][R18.64] ;  /* 0x0000000812127981 */ /* 0x000ea2000c1e1b00 */
[----:B------:R-:W-:-:S05]  /*0250*/  IADD3 R21, PT, PT, R11, -0x4, RZ ;  /* 0xfffffffc0b157810 */ /* 0x000fca0007ffe0ff */
[----:B------:R-:W-:Y:S01]  /*0260*/  IMAD.WIDE.U32 R20, R21, 0x8, R6 ;  /* 0x0000000815147825 */ /* 0x000fe200078e0006 */
[----:B--2---:R-:W-:-:S07]  /*0270*/  DFMA R12, R18, R18, R16 ;  /* 0x00000012120c722b */ /* 0x004fce0000000010 */
[----:B------:R2:W-:Y:S04]  /*0280*/  STG.E.64 desc[UR8][R2.64], R12 ;  /* 0x0000000c02007986 */ /* 0x0005e8000c101b08 */
[----:B------:R-:W0:Y:S01]  /*0290*/  LDG.E.64 R20, desc[UR8][R20.64] ;  /* 0x0000000814147981 */ /* 0x000e22000c1e1b00 */
[----:B------:R-:W-:-:S05]  /*02a0*/  IADD3 R15, PT, PT, R11, -0x3, RZ ;  /* 0xfffffffd0b0f7810 */ /* 0x000fca0007ffe0ff */
[----:B------:R-:W-:Y:S01]  /*02b0*/  IMAD.WIDE.U32 R14, R15, 0x8, R6 ;  /* 0x000000080f0e7825 */ /* 0x000fe200078e0006 */
[----:B0-----:R-:W-:-:S07]  /*02c0*/  DFMA R4, R20, R20, R12 ;  /* 0x000000141404722b */ /* 0x001fce000000000c */
[----:B------:R0:W-:Y:S04]  /*02d0*/  STG.E.64 desc[UR8][R2.64], R4 ;  /* 0x0000000402007986 */ /* 0x0001e8000c101b08 */
[----:B------:R-:W1:Y:S01]  /*02e0*/  LDG.E.64 R14, desc[UR8][R14.64] ;  /* 0x000000080e0e7981 */ /* 0x000e62000c1e1b00 */
[----:B------:R-:W-:-:S04]  /*02f0*/  VIADD R19, R11, 0xfffffffe ;  /* 0xfffffffe0b137836 */ /* 0x000fc80000000000 */
[----:B------:R-:W-:Y:S01]  /*0300*/  IMAD.WIDE.U32 R18, R19, 0x8, R6 ;  /* 0x0000000813127825 */ /* 0x000fe200078e0006 */
[----:B-1----:R-:W-:-:S07]  /*0310*/  DFMA R16, R14, R14, R4 ;  /* 0x0000000e0e10722b */ /* 0x002fce0000000004 */
[----:B------:R1:W-:Y:S04]  /*0320*/  STG.E.64 desc[UR8][R2.64], R16 ;  /* 0x0000001002007986 */ /* 0x0003e8000c101b08 */
[----:B------:R-:W2:Y:S01]  /*0330*/  LDG.E.64 R18, desc[UR8][R18.64] ;  /* 0x0000000812127981 */ /* 0x000ea2000c1e1b00 */
[----:B------:R-:W-:-:S05]  /*0340*/  IADD3 R21, PT, PT, R11, -0x1, RZ ;  /* 0xffffffff0b157810 */ /* 0x000fca0007ffe0ff */
[----:B------:R-:W-:Y:S01]  /*0350*/  IMAD.WIDE.U32 R20, R21, 0x8, R6 ;  /* 0x0000000815147825 */ /* 0x000fe200078e0006 */
[----:B--2---:R-:W-:-:S07]  /*0360*/  DFMA R12, R18, R18, R16 ;  /* 0x00000012120c722b */ /* 0x004fce0000000010 */
[----:B------:R2:W-:Y:S04]  /*0370*/  STG.E.64 desc[UR8][R2.64], R12 ;  /* 0x0000000c02007986 */ /* 0x0005e8000c101b08 */
[----:B------:R-:W0:Y:S01]  /*0380*/  LDG.E.64 R20, desc[UR8][R20.64] ;  /* 0x0000000814147981 */ /* 0x000e22000c1e1b00 */
[----:B------:R-:W-:Y:S01]  /*0390*/  IMAD.WIDE.U32 R14, R11, 0x8, R6 ;  /* 0x000000080b0e7825 */ /* 0x000fe200078e0006 */
[----:B0-----:R-:W-:-:S07]  /*03a0*/  DFMA R4, R20, R20, R12 ;  /* 0x000000141404722b */ /* 0x001fce000000000c */
[----:B------:R0:W-:Y:S04]  /*03b0*/  STG.E.64 desc[UR8][R2.64], R4 ;  /* 0x0000000402007986 */ /* 0x0001e8000c101b08 */
[----:B------:R-:W1:Y:S01]  /*03c0*/  LDG.E.64 R14, desc[UR8][R14.64] ;  /* 0x000000080e0e7981 */ /* 0x000e62000c1e1b00 */
[----:B------:R-:W-:-:S05]  /*03d0*/  IADD3 R23, PT, PT, R11, 0x1, RZ ;  /* 0x000000010b177810 */ /* 0x000fca0007ffe0ff */
[----:B------:R-:W-:Y:S01]  /*03e0*/  IMAD.WIDE.U32 R18, R23, 0x8, R6 ;  /* 0x0000000817127825 */ /* 0x000fe200078e0006 */
[----:B-1----:R-:W-:-:S07]  /*03f0*/  DFMA R16, R14, R14, R4 ;  /* 0x0000000e0e10722b */ /* 0x002fce0000000004 */
[----:B------:R1:W-:Y:S04]  /*0400*/  STG.E.64 desc[UR8][R2.64], R16 ;  /* 0x0000001002007986 */ /* 0x0003e8000c101b08 */
[----:B------:R-:W2:Y:S01]  /*0410*/  LDG.E.64 R18, desc[UR8][R18.64] ;  /* 0x0000000812127981 */ /* 0x000ea2000c1e1b00 */
[----:B------:R-:W-:-:S04]  /*0420*/  VIADD R23, R11, 0x2 ;  /* 0x000000020b177836 */ /* 0x000fc80000000000 */
[----:B------:R-:W-:Y:S01]  /*0430*/  IMAD.WIDE.U32 R20, R23, 0x8, R6 ;  /* 0x0000000817147825 */ /* 0x000fe200078e0006 */
[----:B--2---:R-:W-:-:S07]  /*0440*/  DFMA R12, R18, R18, R16 ;  /* 0x00000012120c722b */ /* 0x004fce0000000010 */
[----:B------:R2:W-:Y:S04]  /*0450*/  STG.E.64 desc[UR8][R2.64], R12 ;  /* 0x0000000c02007986 */ /* 0x0005e8000c101b08 */
[----:B------:R-:W0:Y:S01]  /*0460*/  LDG.E.64 R20, desc[UR8][R20.64] ;  /* 0x0000000814147981 */ /* 0x000e22000c1e1b00 */
[----:B------:R-:W-:-:S05]  /*0470*/  IADD3 R15, PT, PT, R11, 0x3, RZ ;  /* 0x000000030b0f7810 */ /* 0x000fca0007ffe0ff */
        /* <DEDUP_REMOVED lines=35> */
.L_x_34:
[----:B------:R-:W-:Y:S05]  /*06b0*/  @!P2 BRA `(.L_x_33) ;  /* 0x000000040054a947 */ /* 0x000fea0003800000 */
[----:B------:R-:W-:Y:S02]  /*06c0*/  ISETP.GE.U32.AND P0, PT, R9, 0x8, PT ;  /* 0x000000080900780c */ /* 0x000fe40003f06070 */
[----:B------:R-:W-:-:S04]  /*06d0*/  LOP3.LUT R18, R24, 0x7, RZ, 0xc0, !PT ;  /* 0x0000000718127812 */ /* 0x000fc800078ec0ff */
[----:B------:R-:W-:-:S07]  /*06e0*/  ISETP.NE.AND P2, PT, R18, RZ, PT ;  /* 0x000000ff1200720c */ /* 0x000fce0003f45270 */
[----:B------:R-:W-:Y:S06]  /*06f0*/  @!P0 BRA `(.L_x_36) ;  /* 0x0000000000a88947 */ /* 0x000fec0003800000 */
[----:B------:R-:W0:Y:S01]  /*0700*/  LDC.64 R6, c[0x0][0x388] ;  /* 0x0000e200ff067b82 */ /* 0x000e220000000a00 */
[----:B------:R-:W-:-:S04]  /*0710*/  IMAD R9, R25, R24, R0 ;  /* 0x0000001819097224 */ /* 0x000fc800078e0200 */
[----:B0-----:R-:W-:-:S06]  /*0720*/  IMAD.WIDE.U32 R10, R9, 0x8, R6 ;  /* 0x00000008090a7825 */ /* 0x001fcc00078e0006 */
[----:B------:R-:W2:Y:S01]  /*0730*/  LDG.E.64 R10, desc[UR8][R10.64] ;  /* 0x000000080a0a7981 */ /* 0x000ea2000c1e1b00 */
[----:B-1----:R-:W-:-:S04]  /*0740*/  VIADD R13, R9, 0x1 ;  /* 0x00000001090d7836 */ /* 0x002fc80000000000 */
[----:B------:R-:W-:Y:S01]  /*0750*/  IMAD.WIDE.U32 R12, R13, 0x8, R6 ;  /* 0x000000080d0c7825 */ /* 0x000fe200078e0006 */
[----:B--2--5:R-:W-:-:S07]  /*0760*/  DFMA R4, R10, R10, R4 ;  /* 0x0000000a0a04722b */ /* 0x024fce0000000004 */
[----:B------:R0:W-:Y:S04]  /*0770*/  STG.E.64 desc[UR8][R2.64], R4 ;  /* 0x0000000402007986 */ /* 0x0001e8000c101b08 */
[----:B------:R-:W2:Y:S01]  /*0780*/  LDG.E.64 R12, desc[UR8][R12.64] ;  /* 0x000000080c0c7981 */ /* 0x000ea2000c1e1b00 */
[----:B------:R-:W-:-:S05]  /*0790*/  IADD3 R17, PT, PT, R9, 0x2, RZ ;  /* 0x0000000209117810 */ /* 0x000fca0007ffe0ff */
        /* <DEDUP_REMOVED lines=8> */
[----:B------:R-:W0:Y:S01]  /*0820*/  LDG.E.64 R20, desc[UR8][R20.64] ;  /* 0x0000000814147981 */ /* 0x000e22000c1e1b00 */
[----:B------:R-:W-:-:S04]  /*0830*/  VIADD R13, R9, 0x4 ;  /* 0x00000004090d7836 */ /* 0x000fc80000000000 */
        /* <DEDUP_REMOVED lines=9> */
[----:B------:R-:W-:-:S05]  /*08d0*/  IADD3 R21, PT, PT, R9, 0x6, RZ ;  /* 0x0000000609157810 */ /* 0x000fca0007ffe0ff */
[----:B------:R-:W-:Y:S01]  /*08e0*/  IMAD.WIDE.U32 R20, R21, 0x8, R6 ;  /* 0x0000000815147825 */ /* 0x000fe200078e0006 */
[----:B--2---:R-:W-:-:S07]  /*08f0*/  DFMA R10, R16, R16, R14 ;  /* 0x00000010100a722b */ /* 0x004fce000000000e */
[----:B------:R3:W-:Y:S04]  /*0900*/  STG.E.64 desc[UR8][R2.64], R10 ;  /* 0x0000000a02007986 */ /* 0x0007e8000c101b08 */
[----:B------:R-:W2:Y:S01]  /*0910*/  LDG.E.64 R20, desc[UR8][R20.64] ;  /* 0x0000000814147981 */ /* 0x000ea2000c1e1b00 */
[----:B0-----:R-:W-:-:S04]  /*0920*/  VIADD R5, R9, 0x7 ;  /* 0x0000000709057836 */ /* 0x001fc80000000000 */
[----:B------:R-:W-:Y:S01]  /*0930*/  IMAD.WIDE.U32 R6, R5, 0x8, R6 ;  /* 0x0000000805067825 */ /* 0x000fe200078e0006 */
[----:B--2---:R-:W-:-:S07]  /*0940*/  DFMA R8, R20, R20, R10 ;  /* 0x000000141408722b */ /* 0x004fce000000000a */
[----:B------:R3:W-:Y:S04]  /*0950*/  STG.E.64 desc[UR8][R2.64], R8 ;  /* 0x0000000802007986 */ /* 0x0007e8000c101b08 */
[----:B------:R-:W2:Y:S01]  /*0960*/  LDG.E.64 R6, desc[UR8][R6.64] ;  /* 0x0000000806067981 */ /* 0x000ea2000c1e1b00 */
[----:B------:R-:W-:Y:S01]  /*0970*/  IADD3 R0, PT, PT, R0, 0x8, RZ ;  /* 0x0000000800007810 */ /* 0x000fe20007ffe0ff */
[----:B--2---:R-:W-:-:S07]  /*0980*/  DFMA R4, R6, R6, R8 ;  /* 0x000000060604722b */ /* 0x004fce0000000008 */
[----:B------:R3:W-:Y:S04]  /*0990*/  STG.E.64 desc[UR8][R2.64], R4 ;  /* 0x0000000402007986 */ /* 0x0007e8000c101b08 */
.L_x_36:
[----:B------:R-:W-:Y:S05]  /*09a0*/  @!P2 BRA `(.L_x_33) ;  /* 0x000000000098a947 */ /* 0x000fea0003800000 */
[----:B------:R-:W-:Y:S02]  /*09b0*/  ISETP.GE.U32.AND P0, PT, R18, 0x4, PT ;  /* 0x000000041200780c */ /* 0x000fe40003f06070 */
[----:B---3--:R-:W-:-:S04]  /*09c0*/  LOP3.LUT R8, R24, 0x3, RZ, 0xc0, !PT ;  /* 0x0000000318087812 */ /* 0x008fc800078ec0ff */
[----:B------:R-:W-:-:S07]  /*09d0*/  ISETP.NE.AND P2, PT, R8, RZ, PT ;  /* 0x000000ff0800720c */ /* 0x000fce0003f45270 */
[----:B------:R-:W-:Y:S06]  /*09e0*/  @!P0 BRA `(.L_x_37) ;  /* 0x0000000000588947 */ /* 0x000fec0003800000 */
[----:B------:R-:W0:Y:S01]  /*09f0*/  LDC.64 R6, c[0x0][0x388] ;  /* 0x0000e200ff067b82 */ /* 0x000e220000000a00 */
[----:B------:R-:W-:-:S04]  /*0a00*/  IMAD R9, R25, R24, R0 ;  /* 0x0000001819097224 */ /* 0x000fc800078e0200 */
[----:B0-----:R-:W-:-:S05]  /*0a10*/  IMAD.WIDE.U32 R14, R9, 0x8, R6 ;  /* 0x00000008090e7825 */ /* 0x001fca00078e0006 */
[----:B------:R-:W2:Y:S01]  /*0a20*/  LDG.E.64 R10, desc[UR8][R14.64] ;  /* 0x000000080e0a7981 */ /* 0x000ea2000c1e1b00 */
[----:B-1----:R-:W-:-:S05]  /*0a30*/  IADD3 R17, PT, PT, R9, 0x1, RZ ;  /* 0x0000000109117810 */ /* 0x002fca0007ffe0ff */
        /* <DEDUP_REMOVED lines=13> */
[----:B0-----:R-:W3:Y:S01]  /*0b10*/  LDG.E.64 R4, desc[UR8][R6.64] ;  /* 0x0000000806047981 */ /* 0x001ee2000c1e1b00 */
[----:B------:R-:W-:Y:S01]  /*0b20*/  IADD3 R0, PT, PT, R0, 0x4, RZ ;  /* 0x0000000400007810 */ /* 0x000fe20007ffe0ff */
[----:B---3--:R-:W-:-:S07]  /*0b30*/  DFMA R4, R4, R4, R12 ;  /* 0x000000040404722b */ /* 0x008fce000000000c */
[----:B------:R2:W-:Y:S04]  /*0b40*/  STG.E.64 desc[UR8][R2.64], R4 ;  /* 0x0000000402007986 */ /* 0x0005e8000c101b08 */
.L_x_37:
[----:B------:R-:W-:Y:S05]  /*0b50*/  @!P2 BRA `(.L_x_33) ;  /* 0x00000000002ca947 */ /* 0x000fea0003800000 */
[----:B--2---:R-:W0:Y:S01]  /*0b60*/  LDC.64 R10, c[0x0][0x388] ;  /* 0x0000e200ff0a7b82 */ /* 0x004e220000000a00 */
[----:B------:R-:W-:Y:S02]  /*0b70*/  IMAD R9, R25, R24, R0 ;  /* 0x0000001819097224 */ /* 0x000fe400078e0200 */
[----:B------:R-:W-:-:S07]  /*0b80*/  IMAD.MOV R8, RZ, RZ, -R8 ;  /* 0x000000ffff087224 */ /* 0x000fce00078e0a08 */
.L_x_38:
[----:B0-----:R-:W-:-:S06]  /*0b90*/  IMAD.WIDE.U32 R6, R9, 0x8, R10 ;  /* 0x0000000809067825 */ /* 0x001fcc00078e000a */
[----:B------:R-:W1:Y:S01]  /*0ba0*/  LDG.E.64 R6, desc[UR8][R6.64] ;  /* 0x0000000806067981 */ /* 0x000e62000c1e1b00 */
[----:B------:R-:W-:Y:S02]  /*0bb0*/  IADD3 R8, PT, PT, R8, 0x1, RZ ;  /* 0x0000000108087810 */ /* 0x000fe40007ffe0ff */
[----:B------:R-:W-:Y:S02]  /*0bc0*/  IADD3 R9, PT, PT, R9, 0x1, RZ ;  /* 0x0000000109097810 */ /* 0x000fe40007ffe0ff */
[----:B------:R-:W-:Y:S01]  /*0bd0*/  ISETP.NE.AND P0, PT, R8, RZ, PT ;  /* 0x000000ff0800720c */ /* 0x000fe20003f05270 */
[----:B-1--45:R-:W-:-:S07]  /*0be0*/  DFMA R4, R6, R6, R4 ;  /* 0x000000060604722b */ /* 0x032fce0000000004 */
[----:B------:R4:W-:Y:S05]  /*0bf0*/  STG.E.64 desc[UR8][R2.64], R4 ;  /* 0x0000000402007986 */ /* 0x0009ea000c101b08 */
[----:B------:R-:W-:Y:S05]  /*0c00*/  @P0 BRA `(.L_x_38) ;  /* 0xfffffffc00e00947 */ /* 0x000fea000383ffff */
.L_x_33:
[----:B---3--:R-:W0:Y:S02]  /*0c10*/  LDC.64 R14, c[0x0][0x380] ;  /* 0x0000e000ff0e7b82 */ /* 0x008e240000000a00 */
[----:B0-----:R-:W-:-:S06]  /*0c20*/  IMAD.WIDE R14, R25, 0x30, R14 ;  /* 0x00000030190e7825 */ /* 0x001fcc00078e020e */
[----:B------:R-:W-:Y:S06]  /*0c30*/  BAR.SYNC.DEFER_BLOCKING 0x0 ;  /* 0x0000000000007b1d */ /* 0x000fec0000010000 */
[----:B-12-45:R-:W2:Y:S04]  /*0c40*/  LDG.E.64 R4, desc[UR8][R14.64] ;  /* 0x000000080e047981 */ /* 0x036ea8000c1e1b00 */
[----:B------:R-:W3:Y:S04]  /*0c50*/  LDG.E.64 R2, desc[UR8][R14.64+0x10] ;  /* 0x000010080e027981 */ /* 0x000ee8000c1e1b00 */
[----:B------:R-:W4:Y:S01]  /*0c60*/  LDG.E.64 R6, desc[UR8][R14.64+0x8] ;  /* 0x000008080e067981 */ /* 0x000f22000c1e1b00 */
[----:B------:R-:W-:Y:S01]  /*0c70*/  MOV R12, 0x2f800000 ;  /* 0x2f800000000c7802 */ /* 0x000fe20000000f00 */
[----:B------:R-:W-:Y:S01]  /*0c80*/  UMOV UR6, 0xfbce4218 ;  /* 0xfbce421800067882 */ /* 0x000fe20000000000 */
[----:B------:R-:W-:Y:S01]  /*0c90*/  UMOV UR7, 0x405fffff ;  /* 0x405fffff00077882 */ /* 0x000fe20000000000 */
[----:B------:R-:W-:Y:S01]  /*0ca0*/  USHF.L.U32 UR4, UR4, 0x7, URZ ;  /* 0x0000000704047899 */ /* 0x000fe200080006ff */
[----:B--2---:R-:W-:-:S04]  /*0cb0*/  SHF.R.U32.HI R0, RZ, 0x2, R5 ;  /* 0x00000002ff007819 */ /* 0x004fc80000011605 */
[----:B------:R-:W-:Y:S01]  /*0cc0*/  LOP3.LUT R0, R0, R5, RZ, 0x3c, !PT ;  /* 0x0000000500007212 */ /* 0x000fe200078e3cff */
[----:B---3--:R-:W-:Y:S01]  /*0cd0*/  IMAD.SHL.U32 R5, R3, 0x10, RZ ;  /* 0x0000001003057824 */ /* 0x008fe200078e00ff */
[----:B------:R-:W-:Y:S02]  /*0ce0*/  SHF.R.U32.HI R13, RZ, 0x2, R2 ;  /* 0x00000002ff0d7819 */ /* 0x000fe40000011602 */
[C---:B------:R-:W-:Y:S02]  /*0cf0*/  SHF.L.U32 R8, R0.reuse, 0x1, RZ ;  /* 0x0000000100087819 */ /* 0x040fe400000006ff */
[----:B----4-:R-:W-:Y:S02]  /*0d00*/  SHF.R.U32.HI R11, RZ, 0x2, R6 ;  /* 0x00000002ff0b7819 */ /* 0x010fe40000011606 */
[----:B------:R-:W-:Y:S02]  /*0d10*/  LOP3.LUT R8, R0, R8, R5, 0x96, !PT ;  /* 0x0000000800087212 */ /* 0x000fe400078e9605 */
[----:B------:R-:W-:-:S02]  /*0d20*/  LOP3.LUT R6, R11, R6, RZ, 0x3c, !PT ;  /* 0x000000060b067212 */ /* 0x000fc400078e3cff */
[----:B------:R-:W-:Y:S02]  /*0d30*/  LOP3.LUT R5, R8, R3, RZ, 0x3c, !PT ;  /* 0x0000000308057212 */ /* 0x000fe400078e3cff */
[----:B------:R-:W-:Y:S02]  /*0d40*/  SHF.R.U32.HI R8, RZ, 0x2, R7 ;  /* 0x00000002ff087819 */ /* 0x000fe40000011607 */
[----:B------:R-:W-:Y:S02]  /*0d50*/  IADD3 R0, PT, PT, R4, 0x587c5, R5 ;  /* 0x000587c504007810 */ /* 0x000fe40007ffe005 */
[----:B------:R-:W-:Y:S02]  /*0d60*/  LOP3.LUT R8, R8, R7, RZ, 0x3c, !PT ;  /* 0x0000000708087212 */ /* 0x000fe400078e3cff */
[----:B------:R-:W-:Y:S01]  /*0d70*/  I2FP.F32.U32 R9, R0 ;  /* 0x0000000000097245 */ /* 0x000fe20000201000 */
[----:B------:R-:W-:Y:S01]  /*0d80*/  IMAD.SHL.U32 R0, R6, 0x2, RZ ;  /* 0x0000000206007824 */ /* 0x000fe200078e00ff */
[----:B------:R-:W-:-:S03]  /*0d90*/  LOP3.LUT R13, R13, R2, RZ, 0x3c, !PT ;  /* 0x000000020d0d7212 */ /* 0x000fc600078e3cff */
[----:B------:R-:W-:Y:S01]  /*0da0*/  FFMA R10, R9, R12, 1.1641532182693481445e-10 ;  /* 0x2f000000090a7423 */ /* 0x000fe2000000000c */
[----:B------:R-:W-:Y:S02]  /*0db0*/  SHF.L.U32 R9, R5, 0x4, RZ ;  /* 0x0000000405097819 */ /* 0x000fe400000006ff */
[----:B------:R-:W-:Y:S02]  /*0dc0*/  SHF.L.U32 R2, R13, 0x1, RZ ;  /* 0x000000010d027819 */ /* 0x000fe400000006ff */
[----:B------:R-:W-:Y:S01]  /*0dd0*/  LOP3.LUT R0, R6, R0, R9, 0x96, !PT ;  /* 0x0000000006007212 */ /* 0x000fe200078e9609 */
[----:B------:R-:W0:Y:S03]  /*0de0*/  F2F.F64.F32 R10, R10 ;  /* 0x0000000a000a7310 */ /* 0x000e260000201800 */
[----:B------:R-:W-:Y:S02]  /*0df0*/  LOP3.LUT R9, R0, R5, RZ, 0x3c, !PT ;  /* 0x0000000500097212 */ /* 0x000fe400078e3cff */
[----:B------:R-:W-:-:S03]  /*0e00*/  SHF.L.U32 R0, R8, 0x1, RZ ;  /* 0x0000000108007819 */ /* 0x000fc600000006ff */
[----:B------:R-:W-:-:S05]  /*0e10*/  IMAD.SHL.U32 R7, R9, 0x10, RZ ;  /* 0x0000001009077824 */ /* 0x000fca00078e00ff */
[----:B------:R-:W-:Y:S02]  /*0e20*/  LOP3.LUT R16, R8, R0, R7, 0x96, !PT ;  /* 0x0000000008107212 */ /* 0x000fe400078e9607 */
[----:B------:R-:W-:Y:S01]  /*0e30*/  IADD3 R0, PT, PT, R4, 0xb0f8a, R9 ;  /* 0x000b0f8a04007810 */ /* 0x000fe20007ffe009 */
[----:B0-----:R-:W-:Y:S01]  /*0e40*/  DMUL R18, R10, UR6 ;  /* 0x000000060a127c28 */ /* 0x001fe20008000000 */
[----:B------:R-:W-:Y:S02]  /*0e50*/  LOP3.LUT R16, R16, R9, RZ, 0x3c, !PT ;  /* 0x0000000910107212 */ /* 0x000fe400078e3cff */
[----:B------:R-:W-:Y:S02]  /*0e60*/  I2FP.F32.U32 R7, R0 ;  /* 0x0000000000077245 */ /* 0x000fe40000201000 */
[----:B------:R-:W-:-:S03]  /*0e70*/  SHF.L.U32 R0, R16, 0x4, RZ ;  /* 0x0000000410007819 */ /* 0x000fc600000006ff */
[----:B------:R-:W-:Y:S01]  /*0e80*/  FFMA R10, R7, R12, 1.1641532182693481445e-10 ;  /* 0x2f000000070a7423 */ /* 0x000fe2000000000c */
[----:B------:R-:W-:Y:S01]  /*0e90*/  LOP3.LUT R17, R13, R2, R0, 0x96, !PT ;  /* 0x000000020d117212 */ /* 0x000fe200078e9600 */
[----:B------:R0:W1:Y:S01]  /*0ea0*/  F2F.F32.F64 R19, R18 ;  /* 0x0000001200137310 */ /* 0x0000620000301000 */
[----:B------:R-:W-:Y:S01]  /*0eb0*/  SHF.R.U32.HI R0, RZ, 0x2, R3 ;  /* 0x00000002ff007819 */ /* 0x000fe20000011603 */
[----:B------:R-:W2:Y:S01]  /*0ec0*/  LDC.64 R6, c[0x0][0x390] ;  /* 0x0000e400ff067b82 */ /* 0x000ea20000000a00 */
[----:B------:R-:W-:Y:S02]  /*0ed0*/  LOP3.LUT R17, R17, R16, RZ, 0x3c, !PT ;  /* 0x0000001011117212 */ /* 0x000fe400078e3cff */
[----:B------:R-:W-:Y:S02]  /*0ee0*/  LOP3.LUT R3, R0, R3, RZ, 0x3c, !PT ;  /* 0x0000000300037212 */ /* 0x000fe400078e3cff */
[----:B------:R-:W-:Y:S01]  /*0ef0*/  I2FP.F32.U32 R0, UR4 ;  /* 0x0000000400007c45 */ /* 0x000fe20008201000 */
[----:B------:R-:W3:Y:S01]  /*0f00*/  F2F.F64.F32 R10, R10 ;  /* 0x0000000a000a7310 */ /* 0x000ee20000201800 */
[----:B------:R-:W-:Y:S01]  /*0f10*/  SHF.L.U32 R2, R17, 0x4, RZ ;  /* 0x0000000411027819 */ /* 0x000fe200000006ff */
[----:B------:R-:W-:Y:S01]  /*0f20*/  IMAD.SHL.U32 R8, R3, 0x2, RZ ;  /* 0x0000000203087824 */ /* 0x000fe200078e00ff */
[----:B0-----:R-:W-:Y:S01]  /*0f30*/  SHF.R.U32.HI R18, RZ, 0x2, R5 ;  /* 0x00000002ff127819 */ /* 0x001fe20000011605 */
[----:B------:R-:W-:Y:S01]  /*0f40*/  STG.E.64 desc[UR8][R14.64+0x8], R16 ;  /* 0x000008100e007986 */ /* 0x000fe2000c101b08 */
[----:B-1----:R-:W-:-:S02]  /*0f50*/  FADD R19, R0, R19 ;  /* 0x0000001300137221 */ /* 0x002fc40000000000 */
[----:B------:R-:W-:Y:S02]  /*0f60*/  LOP3.LUT R2, R3, R8, R2, 0x96, !PT ;  /* 0x0000000803027212 */ /* 0x000fe400078e9602 */
[----:B------:R-:W-:Y:S01]  /*0f70*/  LOP3.LUT R18, R18, R5, RZ, 0x3c, !PT ;  /* 0x0000000512127212 */ /* 0x000fe200078e3cff */
[----:B------:R-:W2:Y:S01]  /*0f80*/  F2I.TRUNC.NTZ R26, R19 ;  /* 0x00000013001a7305 */ /* 0x000ea2000020f100 */
[----:B------:R-:W-:Y:S02]  /*0f90*/  LOP3.LUT R2, R2, R17, RZ, 0x3c, !PT ;  /* 0x0000001102027212 */ /* 0x000fe400078e3cff */
[----:B------:R-:W-:Y:S01]  /*0fa0*/  SHF.L.U32 R8, R18, 0x1, RZ ;  /* 0x0000000112087819 */ /* 0x000fe200000006ff */
[----:B---3--:R-:W-:Y:S01]  /*0fb0*/  DMUL R10, R10, UR6 ;  /* 0x000000060a0a7c28 */ /* 0x008fe20008000000 */
[----:B------:R-:W-:Y:S01]  /*0fc0*/  IADD3 R3, PT, PT, R4, 0x10974f, R16 ;  /* 0x0010974f04037810 */ /* 0x000fe20007ffe010 */
[----:B------:R-:W-:-:S05]  /*0fd0*/  IMAD.SHL.U32 R5, R2, 0x10, RZ ;  /* 0x0000001002057824 */ /* 0x000fca00078e00ff */
[----:B------:R-:W-:Y:S02]  /*0fe0*/  LOP3.LUT R13, R18, R8, R5, 0x96, !PT ;  /* 0x00000008120d7212 */ /* 0x000fe400078e9605 */
[----:B------:R-:W-:Y:S01]  /*0ff0*/  I2FP.F32.U32 R5, R3 ;  /* 0x0000000300057245 */ /* 0x000fe20000201000 */
[----:B------:R-:W0:Y:S01]  /*1000*/  F2F.F32.F64 R11, R10 ;  /* 0x0000000a000b7310 */ /* 0x000e220000301000 */
[----:B------:R-:W-:Y:S01]  /*1010*/  IADD3 R8, PT, PT, R4, 0x212e9e, RZ ;  /* 0x00212e9e04087810 */ /* 0x000fe20007ffe0ff */
[----:B--2---:R-:W-:Y:S01]  /*1020*/  IMAD.WIDE R20, R26, 0x8, R6 ;  /* 0x000000081a147825 */ /* 0x004fe200078e0206 */
[----:B------:R-:W-:-:S03]  /*1030*/  LOP3.LUT R3, R13, R2, RZ, 0x3c, !PT ;  /* 0x000000020d037212 */ /* 0x000fc600078e3cff */
[----:B------:R-:W-:Y:S01]  /*1040*/  FFMA R18, R5, R12, 1.1641532182693481445e-10 ;  /* 0x2f00000005127423 */ /* 0x000fe2000000000c */
[----:B------:R1:W-:Y:S04]  /*1050*/  STG.E.64 desc[UR8][R14.64], R8 ;  /* 0x000000080e007986 */ /* 0x0003e8000c101b08 */
[----:B------:R2:W-:Y:S04]  /*1060*/  STG.E.64 desc[UR8][R14.64+0x10], R2 ;  /* 0x000010020e007986 */ /* 0x0005e8000c101b08 */
[----:B------:R-:W3:Y:S01]  /*1070*/  LDG.E.64 R20, desc[UR8][R20.64] ;  /* 0x0000000814147981 */ /* 0x000ee2000c1e1b00 */
[----:B0-----:R-:W-:Y:S01]  /*1080*/  FADD R5, R0, R11 ;  /* 0x0000000b00057221 */ /* 0x001fe20000000000 */
[----:B------:R-:W0:Y:S01]  /*1090*/  F2F.F64.F32 R18, R18 ;  /* 0x0000001200127310 */ /* 0x000e220000201800 */
[----:B------:R-:W-:-:S02]  /*10a0*/  IADD3 R10, PT, PT, R4, 0x161f14, R17 ;  /* 0x00161f14040a7810 */ /* 0x000fc40007ffe011 */
[----:B------:R-:W-:Y:S02]  /*10b0*/  IADD3 R4, PT, PT, R4, 0x1ba6d9, R2 ;  /* 0x001ba6d904047810 */ /* 0x000fe40007ffe002 */
[----:B------:R-:W-:Y:S02]  /*10c0*/  I2FP.F32.U32 R11, R10 ;  /* 0x0000000a000b7245 */ /* 0x000fe40000201000 */
[----:B-1----:R-:W-:Y:S01]  /*10d0*/  I2FP.F32.U32 R9, R4 ;  /* 0x0000000400097245 */ /* 0x002fe20000201000 */
[----:B------:R-:W1:Y:S01]  /*10e0*/  F2I.TRUNC.NTZ R5, R5 ;  /* 0x0000000500057305 */ /* 0x000e62000020f100 */
[----:B------:R-:W-:Y:S01]  /*10f0*/  IADD3 R8, PT, PT, R3, R8, RZ ;  /* 0x0000000803087210 */ /* 0x000fe20007ffe0ff */
[-C--:B------:R-:W-:Y:S02]  /*1100*/  FFMA R22, R11, R12.reuse, 1.1641532182693481445e-10 ;  /* 0x2f0000000b167423 */ /* 0x080fe4000000000c */
[----:B--2---:R-:W-:Y:S01]  /*1110*/  FFMA R2, R9, R12, 1.1641532182693481445e-10 ;  /* 0x2f00000009027423 */ /* 0x004fe2000000000c */
[----:B0-----:R-:W-:-:S03]  /*1120*/  DMUL R16, R18, UR6 ;  /* 0x0000000612107c28 */ /* 0x001fc60008000000 */
[----:B------:R-:W0:Y:S01]  /*1130*/  F2F.F64.F32 R10, R22 ;  /* 0x00000016000a7310 */ /* 0x000e220000201800 */
[----:B-1----:R-:W-:-:S07]  /*1140*/  IMAD.WIDE R18, R5, 0x8, R6 ;  /* 0x0000000805127825 */ /* 0x002fce00078e0206 */
[----:B------:R-:W1:Y:S01]  /*1150*/  F2F.F32.F64 R13, R16 ;  /* 0x00000010000d7310 */ /* 0x000e620000301000 */
[----:B------:R-:W-:Y:S01]  /*1160*/  I2FP.F32.U32 R9, R8 ;  /* 0x0000000800097245 */ /* 0x000fe20000201000 */
[----:B------:R-:W2:Y:S04]  /*1170*/  LDG.E.64 R18, desc[UR8][R18.64] ;  /* 0x0000000812127981 */ /* 0x000ea8000c1e1b00 */
[----:B------:R-:W-:Y:S01]  /*1180*/  FFMA R12, R9, R12, 1.1641532182693481445e-10 ;  /* 0x2f000000090c7423 */ /* 0x000fe2000000000c */
[----:B0-----:R-:W-:Y:S01]  /*1190*/  DMUL R10, R10, UR6 ;  /* 0x000000060a0a7c28 */ /* 0x001fe20008000000 */
[----:B------:R-:W0:Y:S08]  /*11a0*/  F2F.F64.F32 R2, R2 ;  /* 0x0000000200027310 */ /* 0x000e300000201800 */
[----:B------:R-:W4:Y:S01]  /*11b0*/  F2F.F64.F32 R8, R12 ;  /* 0x0000000c00087310 */ /* 0x000f220000201800 */
[----:B-1----:R-:W-:-:S07]  /*11c0*/  FADD R4, R0, R13 ;  /* 0x0000000d00047221 */ /* 0x002fce0000000000 */
[----:B------:R-:W1:Y:S01]  /*11d0*/  F2F.F32.F64 R11, R10 ;  /* 0x0000000a000b7310 */ /* 0x000e620000301000 */
[----:B0-----:R-:W-:-:S07]  /*11e0*/  DMUL R14, R2, UR6 ;  /* 0x00000006020e7c28 */ /* 0x001fce0008000000 */
[----:B------:R-:W0:Y:S01]  /*11f0*/  F2I.TRUNC.NTZ R4, R4 ;  /* 0x0000000400047305 */ /* 0x000e22000020f100 */
[----:B----4-:R-:W-:Y:S01]  /*1200*/  DMUL R16, R8, UR6 ;  /* 0x0000000608107c28 */ /* 0x010fe20008000000 */
[----:B-1----:R-:W-:-:S06]  /*1210*/  FADD R3, R0, R11 ;  /* 0x0000000b00037221 */ /* 0x002fcc0000000000 */
[----:B------:R-:W1:Y:S08]  /*1220*/  F2F.F32.F64 R15, R14 ;  /* 0x0000000e000f7310 */ /* 0x000e700000301000 */
[----:B------:R-:W4:Y:S01]  /*1230*/  F2F.F32.F64 R17, R16 ;  /* 0x0000001000117310 */ /* 0x000f220000301000 */
[----:B0-----:R-:W-:-:S06]  /*1240*/  IMAD.WIDE R8, R4, 0x8, R6 ;  /* 0x0000000804087825 */ /* 0x001fcc00078e0206 */
[----:B------:R-:W2:Y:S01]  /*1250*/  LDG.E.64 R8, desc[UR8][R8.64] ;  /* 0x0000000808087981 */ /* 0x000ea2000c1e1b00 */
[----:B------:R-:W0:Y:S01]  /*1260*/  F2I.TRUNC.NTZ R3, R3 ;  /* 0x0000000300037305 */ /* 0x000e22000020f100 */
[C---:B-1----:R-:W-:Y:S01]  /*1270*/  FADD R2, R0.reuse, R15 ;  /* 0x0000000f00027221 */ /* 0x042fe20000000000 */
[----:B----4-:R-:W-:-:S06]  /*1280*/  FADD R0, R0, R17 ;  /* 0x0000001100007221 */ /* 0x010fcc0000000000 */
[----:B------:R-:W1:Y:S01]  /*1290*/  F2I.TRUNC.NTZ R2, R2 ;  /* 0x0000000200027305 */ /* 0x000e62000020f100 */
[----:B0-----:R-:W-:-:S07]  /*12a0*/  IMAD.WIDE R10, R3, 0x8, R6 ;  /* 0x00000008030a7825 */ /* 0x001fce00078e0206 */
[----:B------:R-:W0:Y:S01]  /*12b0*/  F2I.TRUNC.NTZ R0, R0 ;  /* 0x0000000000007305 */ /* 0x000e22000020f100 */
[----:B------:R-:W4:Y:S01]  /*12c0*/  LDG.E.64 R10, desc[UR8][R10.64] ;  /* 0x000000080a0a7981 */ /* 0x000f22000c1e1b00 */
[----:B-1----:R-:W-:-:S06]  /*12d0*/  IMAD.WIDE R12, R2, 0x8, R6 ;  /* 0x00000008020c7825 */ /* 0x002fcc00078e0206 */
[----:B------:R-:W4:Y:S01]  /*12e0*/  LDG.E.64 R12, desc[UR8][R12.64] ;  /* 0x000000080c0c7981 */ /* 0x000f22000c1e1b00 */
[----:B0-----:R-:W-:-:S06]  /*12f0*/  IMAD.WIDE R14, R0, 0x8, R6 ;  /* 0x00000008000e7825 */ /* 0x001fcc00078e0206 */
[----:B------:R-:W4:Y:S01]  /*1300*/  LDG.E.64 R14, desc[UR8][R14.64] ;  /* 0x000000080e0e7981 */ /* 0x000f22000c1e1b00 */
[----:B------:R-:W-:Y:S01]  /*1310*/  UMOV UR4, 0xffffffff ;  /* 0xffffffff00047882 */ /* 0x000fe20000000000 */
[----:B------:R-:W-:Y:S02]  /*1320*/  UMOV UR5, 0x7fefffff ;  /* 0x7fefffff00057882 */ /* 0x000fe40000000000 */
[----:B------:R-:W-:Y:S01]  /*1330*/  UMOV UR6, UR5 ;  /* 0x0000000500067c82 */ /* 0x000fe20008000000 */
[----:B------:R-:W-:Y:S01]  /*1340*/  BSSY.RECONVERGENT B0, `(.L_x_39) ;  /* 0x000002e000007945 */ /* 0x000fe20003800200 */
[----:B---3--:R-:W0:Y:S08]  /*1350*/  F2F.F32.F64 R27, R20 ;  /* 0x00000014001b7310 */ /* 0x008e300000301000 */
[----:B0-----:R-:W0:Y:S02]  /*1360*/  F2F.F64.F32 R16, |R27| ;  /* 0x4000001b00107310 */ /* 0x001e240000201800 */
[----:B0-----:R-:W-:-:S06]  /*1370*/  DSETP.MIN.AND P0, P2, R16, UR4, PT ;  /* 0x0000000410007e2a */ /* 0x001fcc000ba00000 */
[----:B--2---:R-:W0:Y:S01]  /*1380*/  F2F.F32.F64 R28, R18 ;  /* 0x00000012001c7310 */ /* 0x004e220000301000 */
[----:B------:R-:W-:Y:S01]  /*1390*/  IMAD.MOV.U32 R22, RZ, RZ, R16 ;  /* 0x000000ffff167224 */ /* 0x000fe200078e0010 */
[----:B------:R-:W-:Y:S02]  /*13a0*/  MOV R16, UR6 ;  /* 0x0000000600107c02 */ /* 0x000fe40008000f00 */
[----:B------:R-:W-:-:S04]  /*13b0*/  FSEL R23, R17, UR6, P0 ;  /* 0x0000000611177c08 */ /* 0x000fc80008000000 */
[----:B------:R-:W-:Y:S02]  /*13c0*/  @P2 LOP3.LUT R23, R16, 0x80000, RZ, 0xfc, !PT ;  /* 0x0008000010172812 */ /* 0x000fe400078efcff */
[----:B0-----:R-:W0:Y:S01]  /*13d0*/  F2F.F64.F32 R16, |R28| ;  /* 0x4000001c00107310 */ /* 0x001e220000201800 */
[----:B------:R-:W-:-:S06]  /*13e0*/  SEL R22, R22, UR4, P0 ;  /* 0x0000000416167c07 */ /* 0x000fcc0008000000 */
[----:B0-----:R-:W-:-:S14]  /*13f0*/  DSETP.GT.AND P2, PT, R22, R16, PT ;  /* 0x000000101600722a */ /* 0x001fdc0003f44000 */
[----:B------:R-:W-:Y:S01]  /*1400*/  @!P2 DSETP.GT.AND P3, PT, R18, RZ, PT ;  /* 0x000000ff1200a22a */ /* 0x000fe20003f64000 */
[----:B------:R-:W0:Y:S01]  /*1410*/  F2F.F32.F64 R18, R8 ;  /* 0x0000000800127310 */ /* 0x000e220000301000 */
[----:B------:R-:W-:Y:S01]  /*1420*/  @!P2 DSETP.NEU.AND P4, PT, R22, R16, PT ;  /* 0x000000101600a22a */ /* 0x000fe20003f8d000 */
[----:B------:R-:W-:Y:S01]  /*1430*/  PLOP3.LUT P0, PT, PT, PT, PT, 0x80, 0x8 ;  /* 0x000000000008781c */ /* 0x000fe20003f0f070 */
[----:B------:R-:W-:-:S04]  /*1440*/  @!P2 DSETP.GEU.AND P5, PT, R20, RZ, PT ;  /* 0x000000ff1400a22a */ /* 0x000fc80003fae000 */
[----:B------:R-:W-:Y:S01]  /*1450*/  @!P2 PLOP3.LUT P0, PT, P4, PT, PT, 0x80, 0x8 ;  /* 0x000000000008a81c */ /* 0x000fe2000270f070 */
[----:B0-----:R-:W0:Y:S01]  /*1460*/  F2F.F64.F32 R18, |R18| ;  /* 0x4000001200127310 */ /* 0x001e220000201800 */
[----:B------:R-:W-:Y:S01]  /*1470*/  @!P2 MOV R16, R22 ;  /* 0x000000160010a202 */ /* 0x000fe20000000f00 */
[----:B------:R-:W-:-:S06]  /*1480*/  @!P2 IMAD.MOV.U32 R17, RZ, RZ, R23 ;  /* 0x000000ffff11a224 */ /* 0x000fcc00078e0017 */
[----:B----4-:R-:W1:Y:S01]  /*1490*/  F2F.F32.F64 R20, R10 ;  /* 0x0000000a00147310 */ /* 0x010e620000301000 */
[----:B------:R-:W-:-:S04]  /*14a0*/  @!P2 SEL R23, R5, R26, !P5 ;  /* 0x0000001a0517a207 */ /* 0x000fc80006800000 */
[----:B------:R-:W-:Y:S01]  /*14b0*/  @!P0 SEL R26, R23, R26, P3 ;  /* 0x0000001a171a8207 */ /* 0x000fe20001800000 */
[----:B0-----:R-:W-:Y:S02]  /*14c0*/  DSETP.GT.AND P0, PT, R16, R18, PT ;  /* 0x000000121000722a */ /* 0x001fe40003f04000 */
[----:B------:R0:W2:Y:S08]  /*14d0*/  F2F.F32.F64 R22, R12 ;  /* 0x0000000c00167310 */ /* 0x0000b00000301000 */
[----:B-1----:R-:W1:Y:S08]  /*14e0*/  F2F.F64.F32 R20, |R20| ;  /* 0x4000001400147310 */ /* 0x002e700000201800 */
[----:B------:R0:W3:Y:S01]  /*14f0*/  F2F.F32.F64 R23, R14 ;  /* 0x0000000e00177310 */ /* 0x0000e20000301000 */
[----:B------:R-:W-:-:S02]  /*1500*/  @!P2 MOV R5, R26 ;  /* 0x0000001a0005a202 */ /* 0x000fc40000000f00 */
[----:B------:R-:W-:Y:S01]  /*1510*/  MOV R27, R4 ;  /* 0x00000004001b7202 */ /* 0x000fe20000000f00 */
[----:B--2---:R-:W-:Y:S06]  /*1520*/  @P0 BRA `(.L_x_40) ;  /* 0x00000000003c0947 */ /* 0x004fec0003800000 */
[----:B------:R-:W-:Y:S01]  /*1530*/  DSETP.GT.AND P0, PT, R8, RZ, PT ;  /* 0x000000ff0800722a */ /* 0x000fe20003f04000 */
[----:B------:R-:W-:-:S05]  /*1540*/  IMAD.MOV.U32 R27, RZ, RZ, R5 ;  /* 0x000000ffff1b7224 */ /* 0x000fca00078e0005 */
[----:B------:R-:W-:Y:S01]  /*1550*/  DSETP.NEU.OR P0, PT, R16, R18, !P0 ;  /* 0x000000121000722a */ /* 0x000fe2000470d400 */
[----:B------:R-:W-:Y:S02]  /*1560*/  MOV R18, R16 ;  /* 0x0000001000127202 */ /* 0x000fe40000000f00 */
[----:B------:R-:W-:-:S11]  /*1570*/  MOV R19, R17 ;  /* 0x0000001100137202 */ /* 0x000fd60000000f00 */
[----:B------:R-:W-:Y:S05]  /*1580*/  @P0 BRA `(.L_x_40) ;  /* 0x0000000000240947 */ /* 0x000fea0003800000 */
[----:B------:R-:W-:-:S06]  /*1590*/  IMAD.WIDE R8, R5, 0x8, R6 ;  /* 0x0000000805087825 */ /* 0x000fcc00078e0206 */
[----:B------:R-:W2:Y:S01]  /*15a0*/  LDG.E.64 R8, desc[UR8][R8.64] ;  /* 0x0000000808087981 */ /* 0x000ea2000c1e1b00 */
[----:B------:R-:W-:Y:S01]  /*15b0*/  IMAD.MOV.U32 R18, RZ, RZ, R16 ;  /* 0x000000ffff127224 */ /* 0x000fe200078e0010 */
[----:B------:R-:W-:Y:S02]  /*15c0*/  MOV R19, R17 ;  /* 0x0000001100137202 */ /* 0x000fe40000000f00 */
[----:B------:R-:W-:Y:S01]  /*15d0*/  MOV R27, R5 ;  /* 0x00000005001b7202 */ /* 0x000fe20000000f00 */
[----:B--2---:R-:W-:-:S14]  /*15e0*/  DSETP.GEU.AND P0, PT, R8, RZ, PT ;  /* 0x000000ff0800722a */ /* 0x004fdc0003f0e000 */
[----:B------:R-:W-:Y:S01]  /*15f0*/  @!P0 IMAD.MOV.U32 R18, RZ, RZ, R16 ;  /* 0x000000ffff128224 */ /* 0x000fe200078e0010 */
[----:B------:R-:W-:Y:S02]  /*1600*/  @!P0 MOV R19, R17 ;  /* 0x0000001100138202 */ /* 0x000fe40000000f00 */
[----:B------:R-:W-:-:S07]  /*1610*/  @!P0 MOV R27, R4 ;  /* 0x00000004001b8202 */ /* 0x000fce0000000f00 */
.L_x_40:
[----:B------:R-:W-:Y:S05]  /*1620*/  BSYNC.RECONVERGENT B0 ;  /* 0x0000000000007941 */ /* 0x000fea0003800200 */
.L_x_39:
[----:B-1----:R-:W-:Y:S01]  /*1630*/  DSETP.GT.AND P0, PT, R18, R20, PT ;  /* 0x000000141200722a */ /* 0x002fe20003f04000 */
[----:B------:R1:W2:Y:S01]  /*1640*/  F2F.F64.F32 R4, |R22| ;  /* 0x4000001600047310 */ /* 0x0002a20000201800 */
[----:B------:R-:W-:Y:S01]  /*1650*/  BSSY.RECONVERGENT B0, `(.L_x_41) ;  /* 0x0000013000007945 */ /* 0x000fe20003800200 */
[----:B------:R-:W-:-:S06]  /*1660*/  IMAD.MOV.U32 R17, RZ, RZ, R3 ;  /* 0x000000ffff117224 */ /* 0x000fcc00078e0003 */
[----:B---3--:R1:W3:Y:S05]  /*1670*/  F2F.F64.F32 R8, |R23| ;  /* 0x4000001700087310 */ /* 0x0082ea0000201800 */
[----:B------:R-:W-:Y:S05]  /*1680*/  @P0 BRA `(.L_x_42) ;  /* 0x00000000003c0947 */ /* 0x000fea0003800000 */
[----:B------:R-:W-:Y:S01]  /*1690*/  DSETP.GT.AND P0, PT, R10, RZ, PT ;  /* 0x000000ff0a00722a */ /* 0x000fe20003f04000 */
[----:B------:R-:W-:-:S05]  /*16a0*/  MOV R17, R27 ;  /* 0x0000001b00117202 */ /* 0x000fca0000000f00 */
[----:B------:R-:W-:Y:S01]  /*16b0*/  DSETP.NEU.OR P0, PT, R18, R20, !P0 ;  /* 0x000000141200722a */ /* 0x000fe2000470d400 */
[----:B------:R-:W-:Y:S01]  /*16c0*/  MOV R20, R18 ;  /* 0x0000001200147202 */ /* 0x000fe20000000f00 */
[----:B------:R-:W-:-:S12]  /*16d0*/  IMAD.MOV.U32 R21, RZ, RZ, R19 ;  /* 0x000000ffff157224 */ /* 0x000fd800078e0013 */
[----:B------:R-:W-:Y:S05]  /*16e0*/  @P0 BRA `(.L_x_42) ;  /* 0x0000000000240947 */ /* 0x000fea0003800000 */
[----:B------:R-:W-:-:S06]  /*16f0*/  IMAD.WIDE R10, R27, 0x8, R6 ;  /* 0x000000081b0a7825 */ /* 0x000fcc00078e0206 */
[----:B------:R-:W4:Y:S01]  /*1700*/  LDG.E.64 R10, desc[UR8][R10.64] ;  /* 0x000000080a0a7981 */ /* 0x000f22000c1e1b00 */
[----:B------:R-:W-:Y:S01]  /*1710*/  MOV R20, R18 ;  /* 0x0000001200147202 */ /* 0x000fe20000000f00 */
[----:B------:R-:W-:Y:S01]  /*1720*/  IMAD.MOV.U32 R17, RZ, RZ, R27 ;  /* 0x000000ffff117224 */ /* 0x000fe200078e001b */
[----:B------:R-:W-:Y:S01]  /*1730*/  MOV R21, R19 ;  /* 0x0000001300157202 */ /* 0x000fe20000000f00 */
[----:B----4-:R-:W-:-:S14]  /*1740*/  DSETP.GEU.AND P0, PT, R10, RZ, PT ;  /* 0x000000ff0a00722a */ /* 0x010fdc0003f0e000 */
[----:B------:R-:W-:Y:S01]  /*1750*/  @!P0 MOV R20, R18 ;  /* 0x0000001200148202 */ /* 0x000fe20000000f00 */
[----:B------:R-:W-:Y:S01]  /*1760*/  @!P0 IMAD.MOV.U32 R17, RZ, RZ, R3 ;  /* 0x000000ffff118224 */ /* 0x000fe200078e0003 */
[----:B------:R-:W-:-:S07]  /*1770*/  @!P0 MOV R21, R19 ;  /* 0x0000001300158202 */ /* 0x000fce0000000f00 */
.L_x_42:
[----:B------:R-:W-:Y:S05]  /*1780*/  BSYNC.RECONVERGENT B0 ;  /* 0x0000000000007941 */ /* 0x000fea0003800200 */
.L_x_41:
[----:B--2---:R-:W-:Y:S01]  /*1790*/  DSETP.GT.AND P0, PT, R20, R4, PT ;  /* 0x000000041400722a */ /* 0x004fe20003f04000 */
[----:B------:R-:W-:Y:S01]  /*17a0*/  BSSY.RECONVERGENT B0, `(.L_x_43) ;  /* 0x0000012000007945 */ /* 0x000fe20003800200 */
[----:B------:R-:W-:-:S12]  /*17b0*/  MOV R19, R2 ;  /* 0x0000000200137202 */ /* 0x000fd80000000f00 */
[----:B------:R-:W-:Y:S05]  /*17c0*/  @P0 BRA `(.L_x_44) ;  /* 0x00000000003c0947 */ /* 0x000fea0003800000 */
[----:B------:R-:W-:Y:S01]  /*17d0*/  DSETP.GT.AND P0, PT, R12, RZ, PT ;  /* 0x000000ff0c00722a */ /* 0x000fe20003f04000 */
[----:B------:R-:W-:-:S05]  /*17e0*/  MOV R19, R17 ;  /* 0x0000001100137202 */ /* 0x000fca0000000f00 */
[----:B------:R-:W-:Y:S01]  /*17f0*/  DSETP.NEU.OR P0, PT, R20, R4, !P0 ;  /* 0x000000041400722a */ /* 0x000fe2000470d400 */
[----:B------:R-:W-:Y:S01]  /*1800*/  IMAD.MOV.U32 R4, RZ, RZ, R20 ;  /* 0x000000ffff047224 */ /* 0x000fe200078e0014 */
[----:B------:R-:W-:-:S12]  /*1810*/  MOV R5, R21 ;  /* 0x0000001500057202 */ /* 0x000fd80000000f00 */
[----:B------:R-:W-:Y:S05]  /*1820*/  @P0 BRA `(.L_x_44) ;  /* 0x0000000000240947 */ /* 0x000fea0003800000 */
[----:B------:R-:W-:-:S06]  /*1830*/  IMAD.WIDE R10, R17, 0x8, R6 ;  /* 0x00000008110a7825 */ /* 0x000fcc00078e0206 */
[----:B------:R-:W2:Y:S01]  /*1840*/  LDG.E.64 R10, desc[UR8][R10.64] ;  /* 0x000000080a0a7981 */ /* 0x000ea2000c1e1b00 */
[----:B------:R-:W-:Y:S01]  /*1850*/  MOV R4, R20 ;  /* 0x0000001400047202 */ /* 0x000fe20000000f00 */
[----:B------:R-:W-:Y:S01]  /*1860*/  IMAD.MOV.U32 R5, RZ, RZ, R21 ;  /* 0x000000ffff057224 */ /* 0x000fe200078e0015 */
[----:B------:R-:W-:Y:S01]  /*1870*/  MOV R19, R17 ;  /* 0x0000001100137202 */ /* 0x000fe20000000f00 */
[----:B--2---:R-:W-:-:S14]  /*1880*/  DSETP.GEU.AND P0, PT, R10, RZ, PT ;  /* 0x000000ff0a00722a */ /* 0x004fdc0003f0e000 */
[----:B------:R-:W-:Y:S01]  /*1890*/  @!P0 MOV R4, R20 ;  /* 0x0000001400048202 */ /* 0x000fe20000000f00 */
[----:B------:R-:W-:Y:S01]  /*18a0*/  @!P0 IMAD.MOV.U32 R5, RZ, RZ, R21 ;  /* 0x000000ffff058224 */ /* 0x000fe200078e0015 */
[----:B------:R-:W-:-:S07]  /*18b0*/  @!P0 MOV R19, R2 ;  /* 0x0000000200138202 */ /* 0x000fce0000000f00 */
.L_x_44:
[----:B------:R-:W-:Y:S05]  /*18c0*/  BSYNC.RECONVERGENT B0 ;  /* 0x0000000000007941 */ /* 0x000fea0003800200 */
.L_x_43:
[----:B---3--:R-:W-:Y:S01]  /*18d0*/  DSETP.GT.AND P0, PT, R4, R8, PT ;  /* 0x000000080400722a */ /* 0x008fe20003f04000 */
[----:B------:R-:W-:Y:S01]  /*18e0*/  BSSY.RECONVERGENT B0, `(.L_x_45) ;  /* 0x000000c000007945 */ /* 0x000fe20003800200 */
[----:B------:R-:W-:-:S12]  /*18f0*/  MOV R3, R0 ;  /* 0x0000000000037202 */ /* 0x000fd80000000f00 */
[----:B------:R-:W-:Y:S05]  /*1900*/  @P0 BRA `(.L_x_46) ;  /* 0x0000000000240947 */ /* 0x000fea0003800000 */
[----:B------:R-:W-:Y:S01]  /*1910*/  DSETP.GT.AND P0, PT, R14, RZ, PT ;  /* 0x000000ff0e00722a */ /* 0x000fe20003f04000 */
[----:B------:R-:W-:-:S05]  /*1920*/  IMAD.MOV.U32 R3, RZ, RZ, R19 ;  /* 0x000000ffff037224 */ /* 0x000fca00078e0013 */
[----:B------:R-:W-:-:S14]  /*1930*/  DSETP.NEU.OR P0, PT, R4, R8, !P0 ;  /* 0x000000080400722a */ /* 0x000fdc000470d400 */
[----:B------:R-:W-:Y:S05]  /*1940*/  @P0 BRA `(.L_x_46) ;  /* 0x0000000000140947 */ /* 0x000fea0003800000 */
[----:B------:R-:W-:-:S06]  /*1950*/  IMAD.WIDE R6, R19, 0x8, R6 ;  /* 0x0000000813067825 */ /* 0x000fcc00078e0206 */
[----:B------:R-:W2:Y:S01]  /*1960*/  LDG.E.64 R6, desc[UR8][R6.64] ;  /* 0x0000000806067981 */ /* 0x000ea2000c1e1b00 */
[----:B------:R-:W-:Y:S01]  /*1970*/  MOV R3, R19 ;  /* 0x0000001300037202 */ /* 0x000fe20000000f00 */
[----:B--2---:R-:W-:-:S14]  /*1980*/  DSETP.GEU.AND P0, PT, R6, RZ, PT ;  /* 0x000000ff0600722a */ /* 0x004fdc0003f0e000 */
[----:B------:R-:W-:-:S07]  /*1990*/  @!P0 MOV R3, R0 ;  /* 0x0000000000038202 */ /* 0x000fce0000000f00 */
.L_x_46:
[----:B------:R-:W-:Y:S05]  /*19a0*/  BSYNC.RECONVERGENT B0 ;  /* 0x0000000000007941 */ /* 0x000fea0003800200 */
.L_x_45:
[----:B------:R-:W-:Y:S05]  /*19b0*/  @!P1 BRA `(.L_x_47) ;  /* 0x0000000c00549947 */ /* 0x000fea0003800000 */
[C---:B------:R-:W-:Y:S01]  /*19c0*/  ISETP.GE.U32.AND P0, PT, R24.reuse, 0x10, PT ;  /* 0x000000101800780c */ /* 0x040fe20003f06070 */
[----:B------:R-:W-:Y:S01]  /*19d0*/  IMAD.MOV.U32 R0, RZ, RZ, RZ ;  /* 0x000000ffff007224 */ /* 0x000fe200078e00ff */
[----:B------:R-:W-:-:S04]  /*19e0*/  LOP3.LUT R8, R24, 0xf, RZ, 0xc0, !PT ;  /* 0x0000000f18087812 */ /* 0x000fc800078ec0ff */
[----:B------:R-:W-:-:S07]  /*19f0*/  ISETP.NE.AND P1, PT, R8, RZ, PT ;  /* 0x000000ff0800720c */ /* 0x000fce0003f25270 */
[----:B------:R-:W-:Y:S06]  /*1a00*/  @!P0 BRA `(.L_x_48) ;  /* 0x0000000400a48947 */ /* 0x000fec0003800000 */
[----:B------:R-:W2:Y:S01]  /*1a10*/  LDC.64 R4, c[0x0][0x388] ;  /* 0x0000e200ff047b82 */ /* 0x000ea20000000a00 */
[----:B------:R-:W-:Y:S01]  /*1a20*/  LOP3.LUT R0, R24, 0xfffffff0, RZ, 0xc0, !PT ;  /* 0xfffffff018007812 */ /* 0x000fe200078ec0ff */
[-C--:B------:R-:W-:Y:S02]  /*1a30*/  IMAD R11, R25, R24.reuse, 0x7 ;  /* 0x00000007190b7424 */ /* 0x080fe400078e0218 */
[----:B------:R-:W-:Y:S01]  /*1a40*/  IMAD R9, R3, R24, 0x7 ;  /* 0x0000000703097424 */ /* 0x000fe200078e0218 */
[----:B------:R-:W-:-:S03]  /*1a50*/  IADD3 R2, PT, PT, -R0, RZ, RZ ;  /* 0x000000ff00027210 */ /* 0x000fc60007ffe1ff */
[----:B------:R-:W3:Y:S04]  /*1a60*/  LDC.64 R6, c[0x0][0x398] ;  /* 0x0000e600ff067b82 */ /* 0x000ee80000000a00 */
.L_x_49:
[----:B0---4-:R-:W-:-:S05]  /*1a70*/  IADD3 R13, PT, PT, R9, -0x7, RZ ;  /* 0xfffffff9090d7810 */ /* 0x011fca0007ffe0ff */
[----:B--2---:R-:W-:-:S06]  /*1a80*/  IMAD.WIDE.U32 R12, R13, 0x8, R4 ;  /* 0x000000080d0c7825 */ /* 0x004fcc00078e0004 */
[----:B------:R-:W2:Y:S01]  /*1a90*/  LDG.E.64 R12, desc[UR8][R12.64] ;  /* 0x000000080c0c7981 */ /* 0x000ea2000c1e1b00 */
[----:B------:R-:W-:Y:S01]  /*1aa0*/  IADD3 R15, PT, PT, R9, -0x6, RZ ;  /* 0xfffffffa090f7810 */ /* 0x000fe20007ffe0ff */
[----:B------:R-:W-:-:S04]  /*1ab0*/  VIADD R19, R11, 0xfffffff9 ;  /* 0xfffffff90b137836 */ /* 0x000fc80000000000 */
[----:B---3--:R-:W-:-:S04]  /*1ac0*/  IMAD.WIDE.U32 R18, R19, 0x8, R6 ;  /* 0x0000000813127825 */ /* 0x008fc800078e0006 */
        /* <DEDUP_REMOVED lines=8> */
[----:B------:R-:W3:Y:S01]  /*1b50*/  LDG.E.64 R16, desc[UR8][R16.64] ;  /* 0x0000000810107981 */ /* 0x000ee2000c1e1b00 */
[----:B-1----:R-:W-:Y:S02]  /*1b60*/  IADD3 R23, PT, PT, R11, -0x5, RZ ;  /* 0xfffffffb0b177810 */ /* 0x002fe40007ffe0ff */
[----:B------:R-:W-:-:S03]  /*1b70*/  IADD3 R27, PT, PT, R9, -0x4, RZ ;  /* 0xfffffffc091b7810 */ /* 0x000fc60007ffe0ff */
[----:B------:R-:W-:-:S04]  /*1b80*/  IMAD.WIDE.U32 R22, R23, 0x8, R6 ;  /* 0x0000000817167825 */ /* 0x000fc800078e0006 */
[----:B0-----:R-:W-:Y:S01]  /*1b90*/  IMAD.WIDE.U32 R12, R27, 0x8, R4 ;  /* 0x000000081b0c7825 */ /* 0x001fe200078e0004 */
[----:B---3--:R0:W-:Y:S05]  /*1ba0*/  STG.E.64 desc[UR8][R22.64], R16 ;  /* 0x0000001016007986 */ /* 0x0081ea000c101b08 */
[----:B------:R-:W3:Y:S01]  /*1bb0*/  LDG.E.64 R12, desc[UR8][R12.64] ;  /* 0x000000080c0c7981 */ /* 0x000ee2000c1e1b00 */
[----:B------:R-:W-:Y:S01]  /*1bc0*/  IADD3 R27, PT, PT, R9, -0x3, RZ ;  /* 0xfffffffd091b7810 */ /* 0x000fe20007ffe0ff */
[----:B------:R-:W-:-:S04]  /*1bd0*/  VIADD R19, R11, 0xfffffffc ;  /* 0xfffffffc0b137836 */ /* 0x000fc80000000000 */
[----:B------:R-:W-:-:S04]  /*1be0*/  IMAD.WIDE.U32 R18, R19, 0x8, R6 ;  /* 0x0000000813127825 */ /* 0x000fc800078e0006 */
[----:B--2---:R-:W-:Y:S01]  /*1bf0*/  IMAD.WIDE.U32 R14, R27, 0x8, R4 ;  /* 0x000000081b0e7825 */ /* 0x004fe200078e0004 */
[----:B---3--:R1:W-:Y:S05]  /*1c00*/  STG.E.64 desc[UR8][R18.64], R12 ;  /* 0x0000000c12007986 */ /* 0x0083ea000c101b08 */
        /* <DEDUP_REMOVED lines=10> */
[--C-:B-1----:R-:W-:Y:S01]  /*1cb0*/  IMAD.WIDE.U32 R18, R27, 0x8, R4.reuse ;  /* 0x000000081b127825 */ /* 0x102fe200078e0004 */
[----:B--2---:R1:W-:Y:S05]  /*1cc0*/  STG.E.64 desc[UR8][R22.64], R16 ;  /* 0x0000001016007986 */ /* 0x0043ea000c101b08 */
[----:B------:R-:W2:Y:S01]  /*1cd0*/  LDG.E.64 R18, desc[UR8][R18.64] ;  /* 0x0000000812127981 */ /* 0x000ea2000c1e1b00 */
[----:B------:R-:W-:Y:S02]  /*1ce0*/  VIADD R27, R11, 0xffffffff ;  /* 0xffffffff0b1b7836 */ /* 0x000fe40000000000 */
[----:B------:R-:W-:-:S04]  /*1cf0*/  IMAD.WIDE.U32 R28, R9, 0x8, R4 ;  /* 0x00000008091c7825 */ /* 0x000fc800078e0004 */
[----:B------:R-:W-:Y:S01]  /*1d00*/  IMAD.WIDE.U32 R26, R27, 0x8, R6 ;  /* 0x000000081b1a7825 */ /* 0x000fe200078e0006 */
[----:B------:R-:W-:-:S04]  /*1d10*/  IADD3 R13, PT, PT, R9, 0x1, RZ ;  /* 0x00000001090d7810 */ /* 0x000fc80007ffe0ff */
[----:B--2---:R2:W-:Y:S04]  /*1d20*/  STG.E.64 desc[UR8][R26.64], R18 ;  /* 0x000000121a007986 */ /* 0x0045e8000c101b08 */
[----:B------:R-:W3:Y:S01]  /*1d30*/  LDG.E.64 R28, desc[UR8][R28.64] ;  /* 0x000000081c1c7981 */ /* 0x000ee2000c1e1b00 */
[----:B0-----:R-:W-:-:S04]  /*1d40*/  IMAD.WIDE.U32 R20, R11, 0x8, R6 ;  /* 0x000000080b147825 */ /* 0x001fc800078e0006 */
[----:B------:R-:W-:Y:S01]  /*1d50*/  IMAD.WIDE.U32 R12, R13, 0x8, R4 ;  /* 0x000000080d0c7825 */ /* 0x000fe200078e0004 */
[----:B-1----:R-:W-:Y:S01]  /*1d60*/  IADD3 R23, PT, PT, R11, 0x1, RZ ;  /* 0x000000010b177810 */ /* 0x002fe20007ffe0ff */
[----:B---3--:R0:W-:Y:S04]  /*1d70*/  STG.E.64 desc[UR8][R20.64], R28 ;  /* 0x0000001c14007986 */ /* 0x0081e8000c101b08 */
[----:B------:R-:W3:Y:S01]  /*1d80*/  LDG.E.64 R12, desc[UR8][R12.64] ;  /* 0x000000080c0c7981 */ /* 0x000ee2000c1e1b00 */
[----:B------:R-:W-:Y:S02]  /*1d90*/  VIADD R15, R9, 0x2 ;  /* 0x00000002090f7836 */ /* 0x000fe40000000000 */
[----:B------:R-:W-:-:S04]  /*1da0*/  IMAD.WIDE.U32 R22, R23, 0x8, R6 ;  /* 0x0000000817167825 */ /* 0x000fc800078e0006 */
[----:B------:R-:W-:Y:S01]  /*1db0*/  IMAD.WIDE.U32 R14, R15, 0x8, R4 ;  /* 0x000000080f0e7825 */ /* 0x000fe200078e0004 */
[----:B--2---:R-:W-:Y:S01]  /*1dc0*/  IADD3 R19, PT, PT, R11, 0x2, RZ ;  /* 0x000000020b137810 */ /* 0x004fe20007ffe0ff */
[----:B---3--:R1:W-:Y:S04]  /*1dd0*/  STG.E.64 desc[UR8][R22.64], R12 ;  /* 0x0000000c16007986 */ /* 0x0083e8000c101b08 */
[----:B------:R-:W2:Y:S01]  /*1de0*/  LDG.E.64 R14, desc[UR8][R14.64] ;  /* 0x000000080e0e7981 */ /* 0x000ea2000c1e1b00 */
[----:B------:R-:W-:Y:S01]  /*1df0*/  IADD3 R17, PT, PT, R9, 0x3, RZ ;  /* 0x0000000309117810 */ /* 0x000fe20007ffe0ff */
[----:B------:R-:W-:-:S04]  /*1e00*/  IMAD.WIDE.U32 R18, R19, 0x8, R6 ;  /* 0x0000000813127825 */ /* 0x000fc800078e0006 */
[--C-:B------:R-:W-:Y:S01]  /*1e10*/  IMAD.WIDE.U32 R16, R17, 0x8, R4.reuse ;  /* 0x0000000811107825 */ /* 0x100fe200078e0004 */
[----:B------:R-:W-:Y:S01]  /*1e20*/  IADD3 R27, PT, PT, R9, 0x4, RZ ;  /* 0x00000004091b7810 */ /* 0x000fe20007ffe0ff */
[----:B--2---:R2:W-:Y:S04]  /*1e30*/  STG.E.64 desc[UR8][R18.64], R14 ;  /* 0x0000000e12007986 */ /* 0x0045e8000c101b08 */
[----:B------:R-:W3:Y:S01]  /*1e40*/  LDG.E.64 R16, desc[UR8][R16.64] ;  /* 0x0000000810107981 */ /* 0x000ee2000c1e1b00 */
[----:B0-----:R-:W-:Y:S02]  /*1e50*/  VIADD R21, R11, 0x3 ;  /* 0x000000030b157836 */ /* 0x001fe40000000000 */
[----:B-1----:R-:W-:-:S04]  /*1e60*/  IMAD.WIDE.U32 R12, R27, 0x8, R4 ;  /* 0x000000081b0c7825 */ /* 0x002fc800078e0004 */
[----:B------:R-:W-:Y:S01]  /*1e70*/  IMAD.WIDE.U32 R20, R21, 0x8, R6 ;  /* 0x0000000815147825 */ /* 0x000fe200078e0006 */
[----:B------:R-:W-:-:S04]  /*1e80*/  IADD3 R23, PT, PT, R11, 0x4, RZ ;  /* 0x000000040b177810 */ /* 0x000fc80007ffe0ff */
[----:B---3--:R0:W-:Y:S04]  /*1e90*/  STG.E.64 desc[UR8][R20.64], R16 ;  /* 0x0000001014007986 */ /* 0x0081e8000c101b08 */
[----:B------:R-:W3:Y:S01]  /*1ea0*/  LDG.E.64 R12, desc[UR8][R12.64] ;  /* 0x000000080c0c7981 */ /* 0x000ee2000c1e1b00 */
[----:B------:R-:W-:Y:S02]  /*1eb0*/  VIADD R27, R9, 0x5 ;  /* 0x00000005091b7836 */ /* 0x000fe40000000000 */
[----:B------:R-:W-:-:S04]  /*1ec0*/  IMAD.WIDE.U32 R22, R23, 0x8, R6 ;  /* 0x0000000817167825 */ /* 0x000fc800078e0006 */
[----:B--2---:R-:W-:Y:S01]  /*1ed0*/  IMAD.WIDE.U32 R14, R27, 0x8, R4 ;  /* 0x000000081b0e7825 */ /* 0x004fe200078e0004 */
[----:B------:R-:W-:Y:S01]  /*1ee0*/  IADD3 R19, PT, PT, R11, 0x5, RZ ;  /* 0x000000050b137810 */ /* 0x000fe20007ffe0ff */
[----:B---3--:R1:W-:Y:S04]  /*1ef0*/  STG.E.64 desc[UR8][R22.64], R12 ;  /* 0x0000000c16007986 */ /* 0x0083e8000c101b08 */
[----:B------:R-:W2:Y:S01]  /*1f00*/  LDG.E.64 R14, desc[UR8][R14.64] ;  /* 0x000000080e0e7981 */ /* 0x000ea2000c1e1b00 */
[----:B------:R-:W-:Y:S01]  /*1f10*/  IADD3 R27, PT, PT, R9, 0x6, RZ ;  /* 0x00000006091b7810 */ /* 0x000fe20007ffe0ff */
[----:B------:R-:W-:-:S04]  /*1f20*/  IMAD.WIDE.U32 R18, R19, 0x8, R6 ;  /* 0x0000000813127825 */ /* 0x000fc800078e0006 */
[--C-:B0-----:R-:W-:Y:S01]  /*1f30*/  IMAD.WIDE.U32 R16, R27, 0x8, R4.reuse ;  /* 0x000000081b107825 */ /* 0x101fe200078e0004 */
[----:B------:R-:W-:Y:S01]  /*1f40*/  IADD3 R27, PT, PT, R9, 0x7, RZ ;  /* 0x00000007091b7810 */ /* 0x000fe20007ffe0ff */
[----:B--2---:R0:W-:Y:S04]  /*1f50*/  STG.E.64 desc[UR8][R18.64], R14 ;  /* 0x0000000e12007986 */ /* 0x0041e8000c101b08 */
[----:B------:R-:W2:Y:S01]  /*1f60*/  LDG.E.64 R16, desc[UR8][R16.64] ;  /* 0x0000000810107981 */ /* 0x000ea2000c1e1b00 */
[----:B------:R-:W-:Y:S02]  /*1f70*/  VIADD R21, R11, 0x6 ;  /* 0x000000060b157836 */ /* 0x000fe40000000000 */
[----:B-1----:R-:W-:-:S04]  /*1f80*/  IMAD.WIDE.U32 R12, R27, 0x8, R4 ;  /* 0x000000081b0c7825 */ /* 0x002fc800078e0004 */
[----:B------:R-:W-:Y:S01]  /*1f90*/  IMAD.WIDE.U32 R20, R21, 0x8, R6 ;  /* 0x0000000815147825 */ /* 0x000fe200078e0006 */
[----:B------:R-:W-:-:S04]  /*1fa0*/  IADD3 R23, PT, PT, R11, 0x7, RZ ;  /* 0x000000070b177810 */ /* 0x000fc80007ffe0ff */
[----:B--2---:R4:W-:Y:S04]  /*1fb0*/  STG.E.64 desc[UR8][R20.64], R16 ;  /* 0x0000001014007986 */ /* 0x0049e8000c101b08 */
[----:B------:R-:W2:Y:S01]  /*1fc0*/  LDG.E.64 R12, desc[UR8][R12.64] ;  /* 0x000000080c0c7981 */ /* 0x000ea2000c1e1b00 */
[----:B------:R-:W-:Y:S02]  /*1fd0*/  VIADD R27, R9, 0x8 ;  /* 0x00000008091b7836 */ /* 0x000fe40000000000 */
[----:B------:R-:W-:-:S04]  /*1fe0*/  IMAD.WIDE.U32 R22, R23, 0x8, R6 ;  /* 0x0000000817167825 */ /* 0x000fc800078e0006 */
[----:B0-----:R-:W-:Y:S01]  /*1ff0*/  IMAD.WIDE.U32 R14, R27, 0x8, R4 ;  /* 0x000000081b0e7825 */ /* 0x001fe200078e0004 */
[----:B------:R-:W-:Y:S01]  /*2000*/  IADD3 R19, PT, PT, R11, 0x8, RZ ;  /* 0x000000080b137810 */ /* 0x000fe20007ffe0ff */
[----:B--2---:R4:W-:Y:S04]  /*2010*/  STG.E.64 desc[UR8][R22.64], R12 ;  /* 0x0000000c16007986 */ /* 0x0049e8000c101b08 */
        /* <DEDUP_REMOVED lines=8> */
.L_x_48:
[----:B------:R-:W-:Y:S05]  /*20a0*/  @!P1 BRA `(.L_x_47) ;  /* 0x0000000400989947 */ /* 0x000fea0003800000 */
[----:B------:R-:W-:Y:S02]  /*20b0*/  ISETP.GE.U32.AND P0, PT, R8, 0x8, PT ;  /* 0x000000080800780c */ /* 0x000fe40003f06070 */
[----:B------:R-:W-:-:S04]  /*20c0*/  LOP3.LUT R10, R24, 0x7, RZ, 0xc0, !PT ;  /* 0x00000007180a7812 */ /* 0x000fc800078ec0ff */
[----:B------:R-:W-:-:S07]  /*20d0*/  ISETP.NE.AND P1, PT, R10, RZ, PT ;  /* 0x000000ff0a00720c */ /* 0x000fce0003f25270 */
[----:B------:R-:W-:Y:S06]  /*20e0*/  @!P0 BRA `(.L_x_50) ;  /* 0x0000000000cc8947 */ /* 0x000fec0003800000 */
[----:B------:R-:W0:Y:S01]  /*20f0*/  LDC.64 R4, c[0x0][0x388] ;  /* 0x0000e200ff047b82 */ /* 0x000e220000000a00 */
[----:B------:R-:W-:-:S07]  /*2100*/  IMAD R9, R3, R24, R0 ;  /* 0x0000001803097224 */ /* 0x000fce00078e0200 */
[----:B------:R-:W2:Y:S01]  /*2110*/  LDC.64 R6, c[0x0][0x398] ;  /* 0x0000e600ff067b82 */ /* 0x000ea20000000a00 */
[----:B0---4-:R-:W-:-:S06]  /*2120*/  IMAD.WIDE.U32 R12, R9, 0x8, R4 ;  /* 0x00000008090c7825 */ /* 0x011fcc00078e0004 */
[----:B------:R-:W3:Y:S01]  /*2130*/  LDG.E.64 R12, desc[UR8][R12.64] ;  /* 0x000000080c0c7981 */ /* 0x000ee2000c1e1b00 */
[----:B------:R-:W-:Y:S01]  /*2140*/  IADD3 R17, PT, PT, R9, 0x1, RZ ;  /* 0x0000000109117810 */ /* 0x000fe20007ffe0ff */
[----:B------:R-:W-:-:S04]  /*2150*/  IMAD R11, R25, R24, R0 ;  /* 0x00000018190b7224 */ /* 0x000fc800078e0200 */
[----:B--2---:R-:W-:-:S04]  /*2160*/  IMAD.WIDE.U32 R14, R11, 0x8, R6 ;  /* 0x000000080b0e7825 */ /* 0x004fc800078e0006 */
[----:B------:R-:W-:Y:S01]  /*2170*/  IMAD.WIDE.U32 R16, R17, 0x8, R4 ;  /* 0x0000000811107825 */ /* 0x000fe200078e0004 */
[----:B---3--:R0:W-:Y:S05]  /*2180*/  STG.E.64 desc[UR8][R14.64], R12 ;  /* 0x0000000c0e007986 */ /* 0x0081ea000c101b08 */
[----:B------:R-:W2:Y:S01]  /*2190*/  LDG.E.64 R16, desc[UR8][R16.64] ;  /* 0x0000000810107981 */ /* 0x000ea2000c1e1b00 */
[----:B------:R-:W-:Y:S01]  /*21a0*/  IADD3 R19, PT, PT, R11, 0x1, RZ ;  /* 0x000000010b137810 */ /* 0x000fe20007ffe0ff */
[----:B------:R-:W-:-:S04]  /*21b0*/  VIADD R21, R9, 0x2 ;  /* 0x0000000209157836 */ /* 0x000fc80000000000 */
[----:B------:R-:W-:-:S04]  /*21c0*/  IMAD.WIDE.U32 R18, R19, 0x8, R6 ;  /* 0x0000000813127825 */ /* 0x000fc800078e0006 */
[----:B------:R-:W-:Y:S01]  /*21d0*/  IMAD.WIDE.U32 R20, R21, 0x8, R4 ;  /* 0x0000000815147825 */ /* 0x000fe200078e0004 */
[----:B--2---:R2:W-:Y:S05]  /*21e0*/  STG.E.64 desc[UR8][R18.64], R16 ;  /* 0x0000001012007986 */ /* 0x0045ea000c101b08 */
[----:B------:R-:W3:Y:S01]  /*21f0*/  LDG.E.64 R20, desc[UR8][R20.64] ;  /* 0x0000000814147981 */ /* 0x000ee2000c1e1b00 */
[----:B-1----:R-:W-:Y:S02]  /*2200*/  IADD3 R23, PT, PT, R11, 0x2, RZ ;  /* 0x000000020b177810 */ /* 0x002fe40007ffe0ff */
[----:B------:R-:W-:-:S03]  /*2210*/  IADD3 R27, PT, PT, R9, 0x3, RZ ;  /* 0x00000003091b7810 */ /* 0x000fc60007ffe0ff */
[----:B------:R-:W-:-:S04]  /*2220*/  IMAD.WIDE.U32 R22, R23, 0x8, R6 ;  /* 0x0000000817167825 */ /* 0x000fc800078e0006 */
[----:B0-----:R-:W-:Y:S01]  /*2230*/  IMAD.WIDE.U32 R12, R27, 0x8, R4 ;  /* 0x000000081b0c7825 */ /* 0x001fe200078e0004 */
[----:B---3--:R0:W-:Y:S05]  /*2240*/  STG.E.64 desc[UR8][R22.64], R20 ;  /* 0x0000001416007986 */ /* 0x0081ea000c101b08 */
[----:B------:R-:W3:Y:S01]  /*2250*/  LDG.E.64 R12, desc[UR8][R12.64] ;  /* 0x000000080c0c7981 */ /* 0x000ee2000c1e1b00 */
[----:B------:R-:W-:Y:S01]  /*2260*/  IADD3 R15, PT, PT, R11, 0x3, RZ ;  /* 0x000000030b0f7810 */ /* 0x000fe20007ffe0ff */
[----:B------:R-:W-:-:S04]  /*2270*/  VIADD R27, R9, 0x4 ;  /* 0x00000004091b7836 */ /* 0x000fc80000000000 */
[----:B------:R-:W-:-:S04]  /*2280*/  IMAD.WIDE.U32 R14, R15, 0x8, R6 ;  /* 0x000000080f0e7825 */ /* 0x000fc800078e0006 */
[----:B--2---:R-:W-:Y:S01]  /*2290*/  IMAD.WIDE.U32 R16, R27, 0x8, R4 ;  /* 0x000000081b107825 */ /* 0x004fe200078e0004 */
[----:B---3--:R1:W-:Y:S05]  /*22a0*/  STG.E.64 desc[UR8][R14.64], R12 ;  /* 0x0000000c0e007986 */ /* 0x0083ea000c101b08 */
[----:B------:R-:W2:Y:S01]  /*22b0*/  LDG.E.64 R16, desc[UR8][R16.64] ;  /* 0x0000000810107981 */ /* 0x000ea2000c1e1b00 */
[----:B------:R-:W-:Y:S02]  /*22c0*/  IADD3 R19, PT, PT, R11, 0x4, RZ ;  /* 0x000000040b137810 */ /* 0x000fe40007ffe0ff */
[----:B------:R-:W-:-:S03]  /*22d0*/  IADD3 R27, PT, PT, R9, 0x5, RZ ;  /* 0x00000005091b7810 */ /* 0x000fc60007ffe0ff */
[----:B------:R-:W-:-:S04]  /*22e0*/  IMAD.WIDE.U32 R18, R19, 0x8, R6 ;  /* 0x0000000813127825 */ /* 0x000fc800078e0006 */
[----:B0-----:R-:W-:Y:S01]  /*22f0*/  IMAD.WIDE.U32 R20, R27, 0x8, R4 ;  /* 0x000000081b147825 */ /* 0x001fe200078e0004 */
[----:B--2---:R2:W-:Y:S05]  /*2300*/  STG.E.64 desc[UR8][R18.64], R16 ;  /* 0x0000001012007986 */ /* 0x0045ea000c101b08 */
[----:B------:R-:W3:Y:S01]  /*2310*/  LDG.E.64 R20, desc[UR8][R20.64] ;  /* 0x0000000814147981 */ /* 0x000ee2000c1e1b00 */
[----:B------:R-:W-:Y:S01]  /*2320*/  IADD3 R23, PT, PT, R11, 0x5, RZ ;  /* 0x000000050b177810 */ /* 0x000fe20007ffe0ff */
[----:B------:R-:W-:-:S04]  /*2330*/  VIADD R27, R9, 0x6 ;  /* 0x00000006091b7836 */ /* 0x000fc80000000000 */
[----:B------:R-:W-:-:S04]  /*2340*/  IMAD.WIDE.U32 R22, R23, 0x8, R6 ;  /* 0x0000000817167825 */ /* 0x000fc800078e0006 */
[----:B-1----:R-:W-:Y:S01]  /*2350*/  IMAD.WIDE.U32 R12, R27, 0x8, R4 ;  /* 0x000000081b0c7825 */ /* 0x002fe200078e0004 */
[----:B---3--:R2:W-:Y:S05]  /*2360*/  STG.E.64 desc[UR8][R22.64], R20 ;  /* 0x0000001416007986 */ /* 0x0085ea000c101b08 */
[----:B------:R-:W3:Y:S01]  /*2370*/  LDG.E.64 R12, desc[UR8][R12.64] ;  /* 0x000000080c0c7981 */ /* 0x000ee2000c1e1b00 */
[----:B------:R-:W-:Y:S02]  /*2380*/  IADD3 R15, PT, PT, R11, 0x6, RZ ;  /* 0x000000060b0f7810 */ /* 0x000fe40007ffe0ff */
[----:B------:R-:W-:-:S03]  /*2390*/  IADD3 R27, PT, PT, R9, 0x7, RZ ;  /* 0x00000007091b7810 */ /* 0x000fc60007ffe0ff */
[----:B------:R-:W-:-:S04]  /*23a0*/  IMAD.WIDE.U32 R8, R15, 0x8, R6 ;  /* 0x000000080f087825 */ /* 0x000fc800078e0006 */
[----:B------:R-:W-:Y:S01]  /*23b0*/  IMAD.WIDE.U32 R4, R27, 0x8, R4 ;  /* 0x000000081b047825 */ /* 0x000fe200078e0004 */
[----:B---3--:R2:W-:Y:S05]  /*23c0*/  STG.E.64 desc[UR8][R8.64], R12 ;  /* 0x0000000c08007986 */ /* 0x0085ea000c101b08 */
[----:B------:R-:W3:Y:S01]  /*23d0*/  LDG.E.64 R4, desc[UR8][R4.64] ;  /* 0x0000000804047981 */ /* 0x000ee2000c1e1b00 */
[----:B------:R-:W-:Y:S01]  /*23e0*/  IADD3 R11, PT, PT, R11, 0x7, RZ ;  /* 0x000000070b0b7810 */ /* 0x000fe20007ffe0ff */
[----:B------:R-:W-:-:S04]  /*23f0*/  VIADD R0, R0, 0x8 ;  /* 0x0000000800007836 */ /* 0x000fc80000000000 */
[----:B------:R-:W-:-:S05]  /*2400*/  IMAD.WIDE.U32 R6, R11, 0x8, R6 ;  /* 0x000000080b067825 */ /* 0x000fca00078e0006 */
[----:B---3--:R2:W-:Y:S02]  /*2410*/  STG.E.64 desc[UR8][R6.64], R4 ;  /* 0x0000000406007986 */ /* 0x0085e4000c101b08 */
.L_x_50:
[----:B------:R-:W-:Y:S05]  /*2420*/  @!P1 BRA `(.L_x_47) ;  /* 0x0000000000b89947 */ /* 0x000fea0003800000 */
[----:B------:R-:W-:Y:S02]  /*2430*/  ISETP.GE.U32.AND P0, PT, R10, 0x4, PT ;  /* 0x000000040a00780c */ /* 0x000fe40003f06070 */
[----:B------:R-:W-:-:S04]  /*2440*/  LOP3.LUT R2, R24, 0x3, RZ, 0xc0, !PT ;  /* 0x0000000318027812 */ /* 0x000fc800078ec0ff */
[----:B------:R-:W-:-:S07]  /*2450*/  ISETP.NE.AND P1, PT, R2, RZ, PT ;  /* 0x000000ff0200720c */ /* 0x000fce0003f25270 */
[----:B------:R-:W-:Y:S06]  /*2460*/  @!P0 BRA `(.L_x_51) ;  /* 0x00000000006c8947 */ /* 0x000fec0003800000 */
[----:B--2---:R-:W0:Y:S01]  /*2470*/  LDC.64 R6, c[0x0][0x388] ;  /* 0x0000e200ff067b82 */ /* 0x004e220000000a00 */
        /* <DEDUP_REMOVED lines=17> */
[----:B-1----:R-:W-:-:S04]  /*2590*/  VIADD R23, R9, 0x2 ;  /* 0x0000000209177836 */ /* 0x002fc80000000000 */
[----:B------:R-:W-:-:S04]  /*25a0*/  IMAD.WIDE.U32 R10, R23, 0x8, R4 ;  /* 0x00000008170a7825 */ /* 0x000fc800078e0004 */
[----:B------:R-:W-:Y:S01]  /*25b0*/  IMAD.WIDE.U32 R6, R27, 0x8, R6 ;  /* 0x000000081b067825 */ /* 0x000fe200078e0006 */
[----:B--2---:R3:W-:Y:S05]  /*25c0*/  STG.E.64 desc[UR8][R10.64], R16 ;  /* 0x000000100a007986 */ /* 0x0047ea000c101b08 */
[----:B------:R-:W2:Y:S01]  /*25d0*/  LDG.E.64 R6, desc[UR8][R6.64] ;  /* 0x0000000806067981 */ /* 0x000ea2000c1e1b00 */
[----:B------:R-:W-:Y:S02]  /*25e0*/  IADD3 R9, PT, PT, R9, 0x3, RZ ;  /* 0x0000000309097810 */ /* 0x000fe40007ffe0ff */
[----:B------:R-:W-:-:S03]  /*25f0*/  IADD3 R0, PT, PT, R0, 0x4, RZ ;  /* 0x0000000400007810 */ /* 0x000fc60007ffe0ff */
[----:B------:R-:W-:-:S05]  /*2600*/  IMAD.WIDE.U32 R4, R9, 0x8, R4 ;  /* 0x0000000809047825 */ /* 0x000fca00078e0004 */
[----:B--2---:R3:W-:Y:S02]  /*2610*/  STG.E.64 desc[UR8][R4.64], R6 ;  /* 0x0000000604007986 */ /* 0x0047e4000c101b08 */
.L_x_51:
[----:B------:R-:W-:Y:S05]  /*2620*/  @!P1 BRA `(.L_x_47) ;  /* 0x0000000000389947 */ /* 0x000fea0003800000 */
[----:B--23--:R-:W2:Y:S01]  /*2630*/  LDC.64 R6, c[0x0][0x388] ;  /* 0x0000e200ff067b82 */ /* 0x00cea20000000a00 */
[-CC-:B------:R-:W-:Y:S02]  /*2640*/  IMAD R25, R25, R24.reuse, R0.reuse ;  /* 0x0000001819197224 */ /* 0x180fe400078e0200 */
[----:B------:R-:W-:Y:S02]  /*2650*/  IMAD R11, R3, R24, R0 ;  /* 0x00000018030b7224 */ /* 0x000fe400078e0200 */
[----:B------:R-:W-:-:S03]  /*2660*/  IMAD.MOV R0, RZ, RZ, -R2 ;  /* 0x000000ffff007224 */ /* 0x000fc600078e0a02 */
[----:B------:R-:W3:Y:S04]  /*2670*/  LDC.64 R8, c[0x0][0x398] ;  /* 0x0000e600ff087b82 */ /* 0x000ee80000000a00 */
.L_x_52:
[----:B--2---:R-:W-:-:S06]  /*2680*/  IMAD.WIDE.U32 R2, R11, 0x8, R6 ;  /* 0x000000080b027825 */ /* 0x004fcc00078e0006 */
[----:B------:R-:W2:Y:S01]  /*2690*/  LDG.E.64 R2, desc[UR8][R2.64] ;  /* 0x0000000802027981 */ /* 0x000ea2000c1e1b00 */
[C---:B---3--:R-:W-:Y:S01]  /*26a0*/  IMAD.WIDE.U32 R4, R25.reuse, 0x8, R8 ;  /* 0x0000000819047825 */ /* 0x048fe200078e0008 */
[----:B------:R-:W-:Y:S02]  /*26b0*/  IADD3 R0, PT, PT, R0, 0x1, RZ ;  /* 0x0000000100007810 */ /* 0x000fe40007ffe0ff */
[----:B------:R-:W-:Y:S02]  /*26c0*/  IADD3 R25, PT, PT, R25, 0x1, RZ ;  /* 0x0000000119197810 */ /* 0x000fe40007ffe0ff */
[----:B------:R-:W-:Y:S02]  /*26d0*/  ISETP.NE.AND P0, PT, R0, RZ, PT ;  /* 0x000000ff0000720c */ /* 0x000fe40003f05270 */
[----:B------:R-:W-:Y:S01]  /*26e0*/  IADD3 R11, PT, PT, R11, 0x1, RZ ;  /* 0x000000010b0b7810 */ /* 0x000fe20007ffe0ff */
[----:B--2---:R2:W-:Y:S10]  /*26f0*/  STG.E.64 desc[UR8][R4.64], R2 ;  /* 0x0000000204007986 */ /* 0x0045f4000c101b08 */
[----:B------:R-:W-:Y:S05]  /*2700*/  @P0 BRA `(.L_x_52) ;  /* 0xfffffffc00dc0947 */ /* 0x000fea000383ffff */
.L_x_47:
[----:B------:R-:W-:Y:S06]  /*2710*/  BAR.SYNC.DEFER_BLOCKING 0x0 ;  /* 0x0000000000007b1d */ /* 0x000fec0000010000 */
[----:B------:R-:W-:Y:S05]  /*2720*/  EXIT ;  /* 0x000000000000794d */ /* 0x000fea0003800000 */
.L_x_53:
        /* <DEDUP_REMOVED lines=13> */
.L_x_65:


//--------------------- .text._Z12setup_kernelP17curandStateXORWOWm --------------------------
	.section	.text._Z12setup_kernelP17curandStateXORWOWm,"ax",@progbits
	.align	128
        .global         _Z12setup_kernelP17curandStateXORWOWm
        .type           _Z12setup_kernelP17curandStateXORWOWm,@function
        .size           _Z12setup_kernelP17curandStateXORWOWm,(.L_x_66 - _Z12setup_kernelP17curandStateXORWOWm)
        .other          _Z12setup_kernelP17curandStateXORWOWm,@"STO_CUDA_ENTRY STV_DEFAULT"
_Z12setup_kernelP17curandStateXORWOWm:
.text._Z12setup_kernelP17curandStateXORWOWm:
[----:B------:R-:W-:Y:S01]  /*0000*/  LDC R1, c[0x0][0x37c] ;  /* 0x0000df00ff017b82 */ /* 0x000fe20000000800 */
[----:B------:R-:W0:Y:S07]  /*0010*/  S2R R13, SR_TID.X ;  /* 0x00000000000d7919 */ /* 0x000e2e0000002100 */
[----:B------:R-:W1:Y:S01]  /*0020*/  LDC.64 R2, c[0x0][0x388] ;  /* 0x0000e200ff027b82 */ /* 0x000e620000000a00 */
[----:B------:R-:W2:Y:S01]  /*0030*/  LDCU.64 UR4, c[0x0][0x358] ;  /* 0x00006b00ff0477ac */ /* 0x000ea20008000a00 */
[----:B------:R-:W-:Y:S06]  /*0040*/  BSSY.RECONVERGENT B0, `(.L_x_54) ;  /* 0x00000e5000007945 */ /* 0x000fec0003800200 */
[----:B------:R-:W0:Y:S08]  /*0050*/  S2UR UR6, SR_CTAID.X ;  /* 0x00000000000679c3 */ /* 0x000e300000002500 */
[----:B------:R-:W0:Y:S08]  /*0060*/  LDC R4, c[0x0][0x360] ;  /* 0x0000d800ff047b82 */ /* 0x000e300000000800 */
[----:B------:R-:W3:Y:S01]  /*0070*/  LDC.64 R6, c[0x0][0x380] ;  /* 0x0000e000ff067b82 */ /* 0x000ee20000000a00 */
[----:B-1----:R-:W-:-:S02]  /*0080*/  LOP3.LUT R0, R2, 0xaad26b49, RZ, 0x3c, !PT ;  /* 0xaad26b4902007812 */ /* 0x002fc400078e3cff */
[----:B------:R-:W-:-:S03]  /*0090*/  LOP3.LUT R2, R3, 0xf7dcefdd, RZ, 0x3c, !PT ;  /* 0xf7dcefdd03027812 */ /* 0x000fc600078e3cff */
[----:B------:R-:W-:Y:S02]  /*00a0*/  IMAD R0, R0, 0x4182bed5, RZ ;  /* 0x4182bed500007824 */ /* 0x000fe400078e02ff */
[----:B------:R-:W-:Y:S02]  /*00b0*/  IMAD R3, R2, -0x658354e5, RZ ;  /* 0x9a7cab1b02037824 */ /* 0x000fe400078e02ff */
[C---:B------:R-:W-:Y:S01]  /*00c0*/  VIADD R5, R0.reuse, 0x75bcd15 ;  /* 0x075bcd1500057836 */ /* 0x040fe20000000000 */
[C---:B------:R-:W-:Y:S01]  /*00d0*/  LOP3.LUT R8, R0.reuse, 0x159a55e5, RZ, 0x3c, !PT ;  /* 0x159a55e500087812 */ /* 0x040fe200078e3cff */
[----:B------:R-:W-:Y:S01]  /*00e0*/  VIADD R11, R0, 0x583f19 ;  /* 0x00583f19000b7836 */ /* 0x000fe20000000000 */
[C---:B------:R-:W-:Y:S01]  /*00f0*/  LOP3.LUT R10, R3.reuse, 0x5491333, RZ, 0x3c, !PT ;  /* 0x05491333030a7812 */ /* 0x040fe200078e3cff */
[----:B------:R-:W-:Y:S02]  /*0100*/  VIADD R9, R3, 0x1f123bb5 ;  /* 0x1f123bb503097836 */ /* 0x000fe40000000000 */
[----:B0-----:R-:W-:Y:S01]  /*0110*/  IMAD R13, R4, UR6, R13 ;  /* 0x00000006040d7c24 */ /* 0x001fe2000f8e020d */
[----:B------:R-:W-:-:S04]  /*0120*/  IADD3 R4, PT, PT, R0, 0x64f0c9, R3 ;  /* 0x0064f0c900047810 */ /* 0x000fc80007ffe003 */
[C---:B------:R-:W-:Y:S01]  /*0130*/  ISETP.NE.AND P0, PT, R13.reuse, RZ, PT ;  /* 0x000000ff0d00720c */ /* 0x040fe20003f05270 */
[----:B---3--:R-:W-:-:S05]  /*0140*/  IMAD.WIDE R6, R13, 0x30, R6 ;  /* 0x000000300d067825 */ /* 0x008fca00078e0206 */
[----:B--2---:R0:W-:Y:S04]  /*0150*/  STG.E.64 desc[UR4][R6.64], R4 ;  /* 0x0000000406007986 */ /* 0x0041e8000c101b04 */
[----:B------:R0:W-:Y:S04]  /*0160*/  STG.E.64 desc[UR4][R6.64+0x8], R8 ;  /* 0x0000080806007986 */ /* 0x0001e8000c101b04 */
[----:B------:R0:W-:Y:S01]  /*0170*/  STG.E.64 desc[UR4][R6.64+0x10], R10 ;  /* 0x0000100a06007986 */ /* 0x0001e2000c101b04 */
[----:B------:R-:W-:Y:S05]  /*0180*/  @!P0 BRA `(.L_x_55) ;  /* 0x0000000c00408947 */ /* 0x000fea0003800000 */
[----:B------:R-:W-:Y:S01]  /*0190*/  SHF.R.S32.HI R0, RZ, 0x1f, R13 ;  /* 0x0000001fff007819 */ /* 0x000fe2000001140d */
[----:B------:R-:W-:-:S07]  /*01a0*/  IMAD.MOV.U32 R12, RZ, RZ, RZ ;  /* 0x000000ffff0c7224 */ /* 0x000fce00078e00ff */
.L_x_61:
[----:B-1----:R-:W-:Y:S01]  /*01b0*/  LOP3.LUT R2, R13, 0x3, RZ, 0xc0, !PT ;  /* 0x000000030d027812 */ /* 0x002fe200078ec0ff */
[----:B------:R-:W-:Y:S03]  /*01c0*/  BSSY.RECONVERGENT B1, `(.L_x_56) ;  /* 0x00000c6000017945 */ /* 0x000fe60003800200 */
[----:B------:R-:W-:-:S04]  /*01d0*/  ISETP.NE.U32.AND P0, PT, R2, RZ, PT ;  /* 0x000000ff0200720c */ /* 0x000fc80003f05070 */
[----:B------:R-:W-:-:S13]  /*01e0*/  ISETP.NE.AND.EX P0, PT, RZ, RZ, PT, P0 ;  /* 0x000000ffff00720c */ /* 0x000fda0003f05300 */
[----:B------:R-:W-:Y:S05]  /*01f0*/  @!P0 BRA `(.L_x_57) ;  /* 0x0000000c00088947 */ /* 0x000fea0003800000 */
[----:B0-----:R-:W0:Y:S01]  /*0200*/  LDC.64 R8, c[0x4][RZ] ;  /* 0x01000000ff087b82 */ /* 0x001e220000000a00 */
[----:B------:R-:W-:Y:S02]  /*0210*/  IMAD.MOV.U32 R14, RZ, RZ, RZ ;  /* 0x000000ffff0e7224 */ /* 0x000fe400078e00ff */
[----:B0-----:R-:W-:-:S07]  /*0220*/  IMAD.WIDE.U32 R8, R12, 0xc80, R8 ;  /* 0x00000c800c087825 */ /* 0x001fce00078e0008 */
.L_x_60:
[----:B-1----:R-:W-:Y:S01]  /*0230*/  IMAD.MOV.U32 R15, RZ, RZ, RZ ;  /* 0x000000ffff0f7224 */ /* 0x002fe200078e00ff */
[----:B------:R-:W-:Y:S01]  /*0240*/  CS2R R2, SRZ ;  /* 0x0000000000027805 */ /* 0x000fe2000001ff00 */
[----:B------:R-:W-:Y:S01]  /*0250*/  IMAD.MOV.U32 R17, RZ, RZ, RZ ;  /* 0x000000ffff117224 */ /* 0x000fe200078e00ff */
[----:B------:R-:W-:-:S07]  /*0260*/  CS2R R4, SRZ ;  /* 0x0000000000047805 */ /* 0x000fce000001ff00 */
.L_x_59:
[----:B------:R-:W-:-:S05]  /*0270*/  IMAD.WIDE.U32 R10, R17, 0x4, R6 ;  /* 0x00000004110a7825 */ /* 0x000fca00078e0006 */
[----:B------:R0:W5:Y:S01]  /*0280*/  LDG.E R16, desc[UR4][R10.64+0x4] ;  /* 0x000004040a107981 */ /* 0x000162000c1e1900 */
[----:B------:R-:W-:-:S07]  /*0290*/  IMAD.MOV.U32 R19, RZ, RZ, RZ ;  /* 0x000000ffff137224 */ /* 0x000fce00078e00ff */
.L_x_58:
[----:B-----5:R-:W-:Y:S01]  /*02a0*/  SHF.R.U32.HI R24, RZ, R19, R16 ;  /* 0x00000013ff187219 */ /* 0x020fe20000011610 */
[----:B0-----:R-:W-:-:S03]  /*02b0*/  IMAD.SHL.U32 R10, R17, 0x20, RZ ;  /* 0x00000020110a7824 */ /* 0x001fc600078e00ff */
[----:B------:R-:W-:Y:S01]  /*02c0*/  LOP3.LUT R11, R24, 0x1, RZ, 0xc0, !PT ;  /* 0x00000001180b7812 */ /* 0x000fe200078ec0ff */
[----:B------:R-:W-:-:S03]  /*02d0*/  IMAD.IADD R10, R10, 0x1, R19 ;  /* 0x000000010a0a7824 */ /* 0x000fc600078e0213 */
[----:B------:R-:W-:Y:S01]  /*02e0*/  ISETP.NE.U32.AND P0, PT, R11, 0x1, PT ;  /* 0x000000010b00780c */ /* 0x000fe20003f05070 */
[----:B------:R-:W-:-:S03]  /*02f0*/  IMAD R11, R10, 0x5, RZ ;  /* 0x000000050a0b7824 */ /* 0x000fc600078e02ff */
[----:B------:R-:W-:Y:S01]  /*0300*/  R2P PR, R24, 0x7e ;  /* 0x0000007e18007804 */ /* 0x000fe20000000000 */
[----:B------:R-:W-:-:S08]  /*0310*/  IMAD.WIDE.U32 R10, R11, 0x4, R8 ;  /* 0x000000040b0a7825 */ /* 0x000fd000078e0008 */
[----:B------:R-:W2:Y:S04]  /*0320*/  @!P0 LDG.E R18, desc[UR4][R10.64] ;  /* 0x000000040a128981 */ /* 0x000ea8000c1e1900 */
[----:B------:R-:W3:Y:S04]  /*0330*/  @!P0 LDG.E R20, desc[UR4][R10.64+0x10] ;  /* 0x000010040a148981 */ /* 0x000ee8000c1e1900 */
[----:B------:R-:W4:Y:S04]  /*0340*/  @P1 LDG.E R22, desc[UR4][R10.64+0x14] ;  /* 0x000014040a161981 */ /* 0x000f28000c1e1900 */
[----:B------:R-:W4:Y:S04]  /*0350*/  @P2 LDG.E R26, desc[UR4][R10.64+0x28] ;  /* 0x000028040a1a2981 */ /* 0x000f28000c1e1900 */
[----:B------:R-:W4:Y:S04]  /*0360*/  @!P0 LDG.E R21, desc[UR4][R10.64+0x4] ;  /* 0x000004040a158981 */ /* 0x000f28000c1e1900 */
[----:B------:R-:W4:Y:S04]  /*0370*/  @!P0 LDG.E R23, desc[UR4][R10.64+0xc] ;  /* 0x00000c040a178981 */ /* 0x000f28000c1e1900 */
[----:B------:R-:W4:Y:S04]  /*0380*/  @P1 LDG.E R25, desc[UR4][R10.64+0x18] ;  /* 0x000018040a191981 */ /* 0x000f28000c1e1900 */
[----:B------:R-:W4:Y:S04]  /*0390*/  @P3 LDG.E R28, desc[UR4][R10.64+0x3c] ;  /* 0x00003c040a1c3981 */ /* 0x000f28000c1e1900 */
[----:B------:R-:W4:Y:S01]  /*03a0*/  @P6 LDG.E R27, desc[UR4][R10.64+0x7c] ;  /* 0x00007c040a1b6981 */ /* 0x000f22000c1e1900 */
[----:B--2---:R-:W-:-:S03]  /*03b0*/  @!P0 LOP3.LUT R15, R15, R18, RZ, 0x3c, !PT ;  /* 0x000000120f0f8212 */ /* 0x004fc600078e3cff */
[----:B------:R-:W2:Y:S01]  /*03c0*/  @!P0 LDG.E R18, desc[UR4][R10.64+0x8] ;  /* 0x000008040a128981 */ /* 0x000ea2000c1e1900 */
[----:B---3--:R-:W-:-:S03]  /*03d0*/  @!P0 LOP3.LUT R3, R3, R20, RZ, 0x3c, !PT ;  /* 0x0000001403038212 */ /* 0x008fc600078e3cff */
[----:B------:R-:W3:Y:S01]  /*03e0*/  @P1 LDG.E R20, desc[UR4][R10.64+0x24] ;  /* 0x000024040a141981 */ /* 0x000ee2000c1e1900 */
[----:B----4-:R-:W-:-:S03]  /*03f0*/  @P1 LOP3.LUT R15, R15, R22, RZ, 0x3c, !PT ;  /* 0x000000160f0f1212 */ /* 0x010fc600078e3cff */
[----:B------:R-:W4:Y:S01]  /*0400*/  @P2 LDG.E R22, desc[UR4][R10.64+0x38] ;  /* 0x000038040a162981 */ /* 0x000f22000c1e1900 */
[----:B------:R-:W-:-:S03]  /*0410*/  @P2 LOP3.LUT R15, R15, R26, RZ, 0x3c, !PT ;  /* 0x0000001a0f0f2212 */ /* 0x000fc600078e3cff */
[----:B------:R-:W4:Y:S01]  /*0420*/  @P4 LDG.E R26, desc[UR4][R10.64+0x50] ;  /* 0x000050040a1a4981 */ /* 0x000f22000c1e1900 */
[----:B------:R-:W-:-:S03]  /*0430*/  @!P0 LOP3.LUT R4, R4, R21, RZ, 0x3c, !PT ;  /* 0x0000001504048212 */ /* 0x000fc600078e3cff */
[----:B------:R-:W4:Y:S01]  /*0440*/  @P1 LDG.E R21, desc[UR4][R10.64+0x20] ;  /* 0x000020040a151981 */ /* 0x000f22000c1e1900 */
[----:B------:R-:W-:-:S03]  /*0450*/  @!P0 LOP3.LUT R2, R2, R23, RZ, 0x3c, !PT ;  /* 0x0000001702028212 */ /* 0x000fc600078e3cff */
[----:B------:R-:W4:Y:S01]  /*0460*/  @P2 LDG.E R23, desc[UR4][R10.64+0x2c] ;  /* 0x00002c040a172981 */ /* 0x000f22000c1e1900 */
[----:B------:R-:W-:-:S03]  /*0470*/  @P1 LOP3.LUT R4, R4, R25, RZ, 0x3c, !PT ;  /* 0x0000001904041212 */ /* 0x000fc600078e3cff */
[----:B------:R-:W4:Y:S01]  /*0480*/  @P2 LDG.E R25, desc[UR4][R10.64+0x34] ;  /* 0x000034040a192981 */ /* 0x000f22000c1e1900 */
[----:B--2---:R-:W-:-:S03]  /*0490*/  @!P0 LOP3.LUT R5, R5, R18, RZ, 0x3c, !PT ;  /* 0x0000001205058212 */ /* 0x004fc600078e3cff */
[----:B------:R-:W2:Y:S01]  /*04a0*/  @P1 LDG.E R18, desc[UR4][R10.64+0x1c] ;  /* 0x00001c040a121981 */ /* 0x000ea2000c1e1900 */
[----:B---3--:R-:W-:-:S03]  /*04b0*/  @P1 LOP3.LUT R3, R3, R20, RZ, 0x3c, !PT ;  /* 0x0000001403031212 */ /* 0x008fc600078e3cff */
[----:B------:R-:W3:Y:S01]  /*04c0*/  @P2 LDG.E R20, desc[UR4][R10.64+0x30] ;  /* 0x000030040a142981 */ /* 0x000ee2000c1e1900 */
[----:B----4-:R-:W-:-:S03]  /*04d0*/  @P2 LOP3.LUT R3, R3, R22, RZ, 0x3c, !PT ;  /* 0x0000001603032212 */ /* 0x010fc600078e3cff */
[----:B------:R-:W4:Y:S01]  /*04e0*/  @P3 LDG.E R22, desc[UR4][R10.64+0x4c] ;  /* 0x00004c040a163981 */ /* 0x000f22000c1e1900 */
[----:B------:R-:W-:-:S04]  /*04f0*/  @P3 LOP3.LUT R15, R15, R28, RZ, 0x3c, !PT ;  /* 0x0000001c0f0f3212 */ /* 0x000fc800078e3cff */
[----:B------:R-:W-:Y:S02]  /*0500*/  @P4 LOP3.LUT R15, R15, R26, RZ, 0x3c, !PT ;  /* 0x0000001a0f0f4212 */ /* 0x000fe400078e3cff */
[----:B------:R-:W-:Y:S01]  /*0510*/  @P1 LOP3.LUT R2, R2, R21, RZ, 0x3c, !PT ;  /* 0x0000001502021212 */ /* 0x000fe200078e3cff */
[----:B------:R-:W4:Y:S04]  /*0520*/  @P5 LDG.E R26, desc[UR4][R10.64+0x64] ;  /* 0x000064040a1a5981 */ /* 0x000f28000c1e1900 */
[----:B------:R-:W4:Y:S01]  /*0530*/  @P3 LDG.E R21, desc[UR4][R10.64+0x40] ;  /* 0x000040040a153981 */ /* 0x000f22000c1e1900 */
[----:B------:R-:W-:Y:S02]  /*0540*/  @P2 LOP3.LUT R4, R4, R23, RZ, 0x3c, !PT ;  /* 0x0000001704042212 */ /* 0x000fe400078e3cff */
[----:B------:R-:W-:Y:S01]  /*0550*/  @P2 LOP3.LUT R2, R2, R25, RZ, 0x3c, !PT ;  /* 0x0000001902022212 */ /* 0x000fe200078e3cff */
[----:B------:R-:W4:Y:S04]  /*0560*/  @P3 LDG.E R23, desc[UR4][R10.64+0x48] ;  /* 0x000048040a173981 */ /* 0x000f28000c1e1900 */
[----:B------:R-:W4:Y:S01]  /*0570*/  @P4 LDG.E R25, desc[UR4][R10.64+0x54] ;  /* 0x000054040a194981 */ /* 0x000f22000c1e1900 */
[----:B--2---:R-:W-:-:S03]  /*0580*/  @P1 LOP3.LUT R5, R5, R18, RZ, 0x3c, !PT ;  /* 0x0000001205051212 */ /* 0x004fc600078e3cff */
[----:B------:R-:W2:Y:S01]  /*0590*/  @P3 LDG.E R18, desc[UR4][R10.64+0x44] ;  /* 0x000044040a123981 */ /* 0x000ea2000c1e1900 */
[----:B---3--:R-:W-:-:S03]  /*05a0*/  @P2 LOP3.LUT R5, R5, R20, RZ, 0x3c, !PT ;  /* 0x0000001405052212 */ /* 0x008fc600078e3cff */
[----:B------:R-:W3:Y:S01]  /*05b0*/  @P4 LDG.E R20, desc[UR4][R10.64+0x58] ;  /* 0x000058040a144981 */ /* 0x000ee2000c1e1900 */
[----:B----4-:R-:W-:-:S03]  /*05c0*/  @P3 LOP3.LUT R3, R3, R22, RZ, 0x3c, !PT ;  /* 0x0000001603033212 */ /* 0x010fc600078e3cff */
[----:B------:R-:W4:Y:S01]  /*05d0*/  @P4 LDG.E R22, desc[UR4][R10.64+0x60] ;  /* 0x000060040a164981 */ /* 0x000f22000c1e1900 */
[----:B------:R-:W-:Y:S02]  /*05e0*/  LOP3.LUT P0, RZ, R24, 0x80, RZ, 0xc0, !PT ;  /* 0x0000008018ff7812 */ /* 0x000fe4000780c0ff */
[----:B------:R-:W-:Y:S02]  /*05f0*/  @P5 LOP3.LUT R15, R15, R26, RZ, 0x3c, !PT ;  /* 0x0000001a0f0f5212 */ /* 0x000fe400078e3cff */
[----:B------:R-:W4:Y:S01]  /*0600*/  @P6 LDG.E R26, desc[UR4][R10.64+0x78] ;  /* 0x000078040a1a6981 */ /* 0x000f22000c1e1900 */
[----:B------:R-:W-:-:S03]  /*0610*/  @P3 LOP3.LUT R4, R4, R21, RZ, 0x3c, !PT ;  /* 0x0000001504043212 */ /* 0x000fc600078e3cff */
[----:B------:R-:W4:Y:S01]  /*0620*/  @P4 LDG.E R21, desc[UR4][R10.64+0x5c] ;  /* 0x00005c040a154981 */ /* 0x000f22000c1e1900 */
[----:B------:R-:W-:-:S03]  /*0630*/  @P3 LOP3.LUT R2, R2, R23, RZ, 0x3c, !PT ;  /* 0x0000001702023212 */ /* 0x000fc600078e3cff */
[----:B------:R-:W4:Y:S01]  /*0640*/  @P5 LDG.E R23, desc[UR4][R10.64+0x68] ;  /* 0x000068040a175981 */ /* 0x000f22000c1e1900 */
[----:B------:R-:W-:-:S03]  /*0650*/  @P4 LOP3.LUT R4, R4, R25, RZ, 0x3c, !PT ;  /* 0x0000001904044212 */ /* 0x000fc600078e3cff */
[----:B------:R-:W4:Y:S01]  /*0660*/  @P5 LDG.E R25, desc[UR4][R10.64+0x70] ;  /* 0x000070040a195981 */ /* 0x000f22000c1e1900 */
[----:B--2---:R-:W-:-:S03]  /*0670*/  @P3 LOP3.LUT R5, R5, R18, RZ, 0x3c, !PT ;  /* 0x0000001205053212 */ /* 0x004fc600078e3cff */
[----:B------:R-:W2:Y:S01]  /*0680*/  @P5 LDG.E R18, desc[UR4][R10.64+0x6c] ;  /* 0x00006c040a125981 */ /* 0x000ea2000c1e1900 */
[----:B---3--:R-:W-:-:S03]  /*0690*/  @P4 LOP3.LUT R5, R5, R20, RZ, 0x3c, !PT ;  /* 0x0000001405054212 */ /* 0x008fc600078e3cff */
[----:B------:R-:W3:Y:S01]  /*06a0*/  @P5 LDG.E R20, desc[UR4][R10.64+0x74] ;  /* 0x000074040a145981 */ /* 0x000ee2000c1e1900 */
[----:B----4-:R-:W-:-:S03]  /*06b0*/  @P4 LOP3.LUT R3, R3, R22, RZ, 0x3c, !PT ;  /* 0x0000001603034212 */ /* 0x010fc600078e3cff */
[----:B------:R-:W4:Y:S01]  /*06c0*/  @P0 LDG.E R22, desc[UR4][R10.64+0x8c] ;  /* 0x00008c040a160981 */ /* 0x000f22000c1e1900 */
[----:B------:R-:W-:-:S03]  /*06d0*/  @P6 LOP3.LUT R15, R15, R26, RZ, 0x3c, !PT ;  /* 0x0000001a0f0f6212 */ /* 0x000fc600078e3cff */
        /* <DEDUP_REMOVED lines=13> */
[----:B------:R-:W-:Y:S02]  /*07b0*/  @P6 LOP3.LUT R4, R4, R27, RZ, 0x3c, !PT ;  /* 0x0000001b04046212 */ /* 0x000fe400078e3cff */
[----:B------:R-:W-:Y:S02]  /*07c0*/  @P6 LOP3.LUT R2, R2, R21, RZ, 0x3c, !PT ;  /* 0x0000001502026212 */ /* 0x000fe400078e3cff */
[----:B------:R-:W-:Y:S02]  /*07d0*/  @P0 LOP3.LUT R4, R4, R23, RZ, 0x3c, !PT ;  /* 0x0000001704040212 */ /* 0x000fe400078e3cff */
[----:B------:R-:W-:Y:S02]  /*07e0*/  @P0 LOP3.LUT R2, R2, R25, RZ, 0x3c, !PT ;  /* 0x0000001902020212 */ /* 0x000fe400078e3cff */
[----:B--2---:R-:W-:Y:S02]  /*07f0*/  @P6 LOP3.LUT R5, R5, R18, RZ, 0x3c, !PT ;  /* 0x0000001205056212 */ /* 0x004fe400078e3cff */
[----:B---3--:R-:W-:-:S02]  /*0800*/  @P6 LOP3.LUT R3, R3, R20, RZ, 0x3c, !PT ;  /* 0x0000001403036212 */ /* 0x008fc400078e3cff */
[----:B----4-:R-:W-:Y:S02]  /*0810*/  @P0 LOP3.LUT R5, R5, R22, RZ, 0x3c, !PT ;  /* 0x0000001605050212 */ /* 0x010fe400078e3cff */
[----:B------:R-:W-:Y:S02]  /*0820*/  @P0 LOP3.LUT R3, R3, R26, RZ, 0x3c, !PT ;  /* 0x0000001a03030212 */ /* 0x000fe400078e3cff */
[----:B------:R-:W-:-:S13]  /*0830*/  R2P PR, R24.B1, 0x7f ;  /* 0x0000007f18007804 */ /* 0x000fda0000001000 */
[----:B------:R-:W2:Y:S04]  /*0840*/  @P0 LDG.E R18, desc[UR4][R10.64+0xa0] ;  /* 0x0000a0040a120981 */ /* 0x000ea8000c1e1900 */
[----:B------:R-:W3:Y:S04]  /*0850*/  @P1 LDG.E R22, desc[UR4][R10.64+0xb4] ;  /* 0x0000b4040a161981 */ /* 0x000ee8000c1e1900 */
[----:B------:R-:W4:Y:S04]  /*0860*/  @P2 LDG.E R26, desc[UR4][R10.64+0xc8] ;  /* 0x0000c8040a1a2981 */ /* 0x000f28000c1e1900 */
[----:B------:R-:W4:Y:S04]  /*0870*/  @P3 LDG.E R28, desc[UR4][R10.64+0xdc] ;  /* 0x0000dc040a1c3981 */ /* 0x000f28000c1e1900 */
[----:B------:R-:W4:Y:S04]  /*0880*/  @P0 LDG.E R23, desc[UR4][R10.64+0xa4] ;  /* 0x0000a4040a170981 */ /* 0x000f28000c1e1900 */
[----:B------:R-:W4:Y:S04]  /*0890*/  @P0 LDG.E R20, desc[UR4][R10.64+0xa8] ;  /* 0x0000a8040a140981 */ /* 0x000f28000c1e1900 */
[----:B------:R-:W4:Y:S04]  /*08a0*/  @P4 LDG.E R25, desc[UR4][R10.64+0xf0] ;  /* 0x0000f0040a194981 */ /* 0x000f28000c1e1900 */
        /* <DEDUP_REMOVED lines=21> */
[----:B------:R-:W-:Y:S02]  /*0a00*/  LOP3.LUT P0, RZ, R24, 0x8000, RZ, 0xc0, !PT ;  /* 0x0000800018ff7812 */ /* 0x000fe4000780c0ff */
[----:B----4-:R-:W-:Y:S01]  /*0a10*/  @P5 LOP3.LUT R15, R15, R26, RZ, 0x3c, !PT ;  /* 0x0000001a0f0f5212 */ /* 0x010fe200078e3cff */
[----:B------:R-:W4:Y:S04]  /*0a20*/  @P3 LDG.E R24, desc[UR4][R10.64+0xe4] ;  /* 0x0000e4040a183981 */ /* 0x000f28000c1e1900 */
[----:B------:R-:W2:Y:S01]  /*0a30*/  @P6 LDG.E R26, desc[UR4][R10.64+0x118] ;  /* 0x000118040a1a6981 */ /* 0x000ea2000c1e1900 */
        /* <DEDUP_REMOVED lines=8> */
[----:B---3--:R-:W-:-:S03]  /*0ac0*/  @P2 LOP3.LUT R3, R3, R22, RZ, 0x3c, !PT ;  /* 0x0000001603032212 */ /* 0x008fc600078e3cff */
[----:B------:R-:W3:Y:S01]  /*0ad0*/  @P4 LDG.E R22, desc[UR4][R10.64+0x100] ;  /* 0x000100040a164981 */ /* 0x000ee2000c1e1900 */
[----:B--2---:R-:W-:-:S03]  /*0ae0*/  @P6 LOP3.LUT R15, R15, R26, RZ, 0x3c, !PT ;  /* 0x0000001a0f0f6212 */ /* 0x004fc600078e3cff */
[----:B------:R-:W2:Y:S01]  /*0af0*/  @P0 LDG.E R26, desc[UR4][R10.64+0x12c] ;  /* 0x00012c040a1a0981 */ /* 0x000ea2000c1e1900 */
[----:B----4-:R-:W-:-:S03]  /*0b00*/  @P2 LOP3.LUT R2, R2, R23, RZ, 0x3c, !PT ;  /* 0x0000001702022212 */ /* 0x010fc600078e3cff */
[----:B------:R-:W4:Y:S01]  /*0b10*/  @P4 LDG.E R23, desc[UR4][R10.64+0xfc] ;  /* 0x0000fc040a174981 */ /* 0x000f22000c1e1900 */
[----:B------:R-:W-:-:S03]  /*0b20*/  @P2 LOP3.LUT R5, R5, R20, RZ, 0x3c, !PT ;  /* 0x0000001405052212 */ /* 0x000fc600078e3cff */
[----:B------:R-:W4:Y:S01]  /*0b30*/  @P4 LDG.E R20, desc[UR4][R10.64+0xf8] ;  /* 0x0000f8040a144981 */ /* 0x000f22000c1e1900 */
[----:B------:R-:W-:Y:S02]  /*0b40*/  @P3 LOP3.LUT R2, R2, R27, RZ, 0x3c, !PT ;  /* 0x0000001b02023212 */ /* 0x000fe400078e3cff */
[----:B------:R-:W-:Y:S01]  /*0b50*/  @P3 LOP3.LUT R4, R4, R25, RZ, 0x3c, !PT ;  /* 0x0000001904043212 */ /* 0x000fe200078e3cff */
[----:B------:R-:W4:Y:S01]  /*0b60*/  @P5 LDG.E R27, desc[UR4][R10.64+0x110] ;  /* 0x000110040a1b5981 */ /* 0x000f22000c1e1900 */
[----:B------:R-:W-:-:S03]  /*0b70*/  @P3 LOP3.LUT R5, R5, R24, RZ, 0x3c, !PT ;  /* 0x0000001805053212 */ /* 0x000fc600078e3cff */
[----:B------:R-:W4:Y:S04]  /*0b80*/  @P5 LDG.E R25, desc[UR4][R10.64+0x108] ;  /* 0x000108040a195981 */ /* 0x000f28000c1e1900 */
        /* <DEDUP_REMOVED lines=19> */
[----:B------:R-:W-:-:S05]  /*0cc0*/  VIADD R19, R19, 0x10 ;  /* 0x0000001013137836 */ /* 0x000fca0000000000 */
[----:B------:R-:W-:Y:S02]  /*0cd0*/  ISETP.NE.AND P1, PT, R19, 0x20, PT ;  /* 0x000000201300780c */ /* 0x000fe40003f25270 */
[----:B------:R-:W-:Y:S02]  /*0ce0*/  @P5 LOP3.LUT R3, R3, R18, RZ, 0x3c, !PT ;  /* 0x0000001203035212 */ /* 0x000fe400078e3cff */
[----:B------:R-:W-:Y:S02]  /*0cf0*/  @P6 LOP3.LUT R4, R4, R21, RZ, 0x3c, !PT ;  /* 0x0000001504046212 */ /* 0x000fe400078e3cff */
[----:B---3--:R-:W-:-:S04]  /*0d00*/  @P6 LOP3.LUT R3, R3, R22, RZ, 0x3c, !PT ;  /* 0x0000001603036212 */ /* 0x008fc800078e3cff */
[----:B--2---:R-:W-:Y:S02]  /*0d10*/  @P0 LOP3.LUT R3, R3, R26, RZ, 0x3c, !PT ;  /* 0x0000001a03030212 */ /* 0x004fe400078e3cff */
[----:B----4-:R-:W-:Y:S02]  /*0d20*/  @P6 LOP3.LUT R2, R2, R23, RZ, 0x3c, !PT ;  /* 0x0000001702026212 */ /* 0x010fe400078e3cff */
[----:B------:R-:W-:Y:S02]  /*0d30*/  @P6 LOP3.LUT R5, R5, R20, RZ, 0x3c, !PT ;  /* 0x0000001405056212 */ /* 0x000fe400078e3cff */
[----:B------:R-:W-:Y:S02]  /*0d40*/  @P0 LOP3.LUT R2, R2, R27, RZ, 0x3c, !PT ;  /* 0x0000001b02020212 */ /* 0x000fe400078e3cff */
[----:B------:R-:W-:Y:S02]  /*0d50*/  @P0 LOP3.LUT R4, R4, R25, RZ, 0x3c, !PT ;  /* 0x0000001904040212 */ /* 0x000fe400078e3cff */
[----:B------:R-:W-:Y:S01]  /*0d60*/  @P0 LOP3.LUT R5, R5, R24, RZ, 0x3c, !PT ;  /* 0x0000001805050212 */ /* 0x000fe200078e3cff */
[----:B------:R-:W-:Y:S06]  /*0d70*/  @P1 BRA `(.L_x_58) ;  /* 0xfffffff400481947 */ /* 0x000fec000383ffff */
[----:B------:R-:W-:-:S05]  /*0d80*/  VIADD R17, R17, 0x1 ;  /* 0x0000000111117836 */ /* 0x000fca0000000000 */
[----:B------:R-:W-:-:S13]  /*0d90*/  ISETP.NE.AND P0, PT, R17, 0x5, PT ;  /* 0x000000051100780c */ /* 0x000fda0003f05270 */
[----:B------:R-:W-:Y:S05]  /*0da0*/  @P0 BRA `(.L_x_59) ;  /* 0xfffffff400300947 */ /* 0x000fea000383ffff */
[----:B------:R1:W-:Y:S01]  /*0db0*/  STG.E.64 desc[UR4][R6.64+0x8], R4 ;  /* 0x0000080406007986 */ /* 0x0003e2000c101b04 */
[----:B------:R-:W-:Y:S01]  /*0dc0*/  VIADD R14, R14, 0x1 ;  /* 0x000000010e0e7836 */ /* 0x000fe20000000000 */
[----:B------:R-:W-:Y:S02]  /*0dd0*/  LOP3.LUT R11, R13, 0x3, RZ, 0xc0, !PT ;  /* 0x000000030d0b7812 */ /* 0x000fe400078ec0ff */
[----:B------:R1:W-:Y:S02]  /*0de0*/  STG.E.64 desc[UR4][R6.64+0x10], R2 ;  /* 0x0000100206007986 */ /* 0x0003e4000c101b04 */
[----:B------:R-:W-:Y:S02]  /*0df0*/  ISETP.GE.U32.AND P0, PT, R14, R11, PT ;  /* 0x0000000b0e00720c */ /* 0x000fe40003f06070 */
[----:B------:R1:W-:Y:S11]  /*0e00*/  STG.E desc[UR4][R6.64+0x4], R15 ;  /* 0x0000040f06007986 */ /* 0x0003f6000c101904 */
[----:B------:R-:W-:Y:S05]  /*0e10*/  @!P0 BRA `(.L_x_60) ;  /* 0xfffffff400048947 */ /* 0x000fea000383ffff */
.L_x_57:
[----:B------:R-:W-:Y:S05]  /*0e20*/  BSYNC.RECONVERGENT B1 ;  /* 0x0000000000017941 */ /* 0x000fea0003800200 */
.L_x_56:
[C---:B------:R-:W-:Y:S01]  /*0e30*/  ISETP.GT.U32.AND P0, PT, R13.reuse, 0x3, PT ;  /* 0x000000030d00780c */ /* 0x040fe20003f04070 */
[----:B------:R-:W-:Y:S01]  /*0e40*/  VIADD R12, R12, 0x1 ;  /* 0x000000010c0c7836 */ /* 0x000fe20000000000 */
[--C-:B------:R-:W-:Y:S02]  /*0e50*/  SHF.R.U64 R13, R13, 0x2, R0.reuse ;  /* 0x000000020d0d7819 */ /* 0x100fe40000001200 */
[----:B------:R-:W-:Y:S02]  /*0e60*/  ISETP.GT.U32.AND.EX P0, PT, R0, RZ, PT, P0 ;  /* 0x000000ff0000720c */ /* 0x000fe40003f04100 */
[----:B------:R-:W-:-:S11]  /*0e70*/  SHF.R.U32.HI R0, RZ, 0x2, R0 ;  /* 0x00000002ff007819 */ /* 0x000fd60000011600 */
[----:B------:R-:W-:Y:S05]  /*0e80*/  @P0 BRA `(.L_x_61) ;  /* 0xfffffff000c80947 */ /* 0x000fea000383ffff */
.L_x_55:
[----:B------:R-:W-:Y:S05]  /*0e90*/  BSYNC.RECONVERGENT B0 ;  /* 0x0000000000007941 */ /* 0x000fea0003800200 */
.L_x_54:
[----:B------:R-:W-:Y:S04]  /*0ea0*/  STG.E.64 desc[UR4][R6.64+0x18], RZ ;  /* 0x000018ff06007986 */ /* 0x000fe8000c101b04 */
[----:B------:R-:W-:Y:S04]  /*0eb0*/  STG.E desc[UR4][R6.64+0x20], RZ ;  /* 0x000020ff06007986 */ /* 0x000fe8000c101904 */
[----:B------:R-:W-:Y:S01]  /*0ec0*/  STG.E.64 desc[UR4][R6.64+0x28], RZ ;  /* 0x000028ff06007986 */ /* 0x000fe2000c101b04 */
[----:B------:R-:W-:Y:S05]  /*0ed0*/  EXIT ;  /* 0x000000000000794d */ /* 0x000fea0003800000 */
.L_x_62:
        /* <DEDUP_REMOVED lines=10> */
.L_x_66:


//--------------------- .nv.global.init           --------------------------
	.section	.nv.global.init,"aw",@progbits
	.align	4
.nv.global.init:
	.type		mrg32k3aM1SubSeq,@object
	.size		mrg32k3aM1SubSeq,(mrg32k3aM2SubSeq - mrg32k3aM1SubSeq)
mrg32k3aM1SubSeq:
        /*0000*/ 	.byte	0x0b, 0xcc, 0xee, 0x04, 0x73, 0x29, 0x8b, 0x6f, 0xf6, 0x53, 0x03, 0xf6, 0x23, 0xf6, 0xea, 0xda
        /* <DEDUP_REMOVED lines=125> */
	.type		mrg32k3aM2SubSeq,@object
	.size		mrg32k3aM2SubSeq,(mrg32k3aM1 - mrg32k3aM2SubSeq)
mrg32k3aM2SubSeq:
        /* <DEDUP_REMOVED lines=126> */
	.type		mrg32k3aM1,@object
	.size		mrg32k3aM1,(mrg32k3aM1Seq - mrg32k3aM1)
mrg32k3aM1:
        /* <DEDUP_REMOVED lines=144> */
	.type		mrg32k3aM1Seq,@object
	.size		mrg32k3aM1Seq,(mrg32k3aM2 - mrg32k3aM1Seq)
mrg32k3aM1Seq:
        /* <DEDUP_REMOVED lines=144> */
	.type		mrg32k3aM2,@object
	.size		mrg32k3aM2,(mrg32k3aM2Seq - mrg32k3aM2)
mrg32k3aM2:
        /* <DEDUP_REMOVED lines=144> */
	.type		mrg32k3aM2Seq,@object
	.size		mrg32k3aM2Seq,(precalc_xorwow_matrix - mrg32k3aM2Seq)
mrg32k3aM2Seq:
        /* <DEDUP_REMOVED lines=144> */
	.type		precalc_xorwow_matrix,@object
	.size		precalc_xorwow_matrix,(precalc_xorwow_offset_matrix - precalc_xorwow_matrix)
precalc_xorwow_matrix:
        /* <DEDUP_REMOVED lines=6400> */
	.type		precalc_xorwow_offset_matrix,@object
	.size		precalc_xorwow_offset_matrix,(.L_1 - precalc_xorwow_offset_matrix)
precalc_xorwow_offset_matrix:
        /* <DEDUP_REMOVED lines=6400> */
.L_1:


//--------------------- .nv.shared.reserved.0     --------------------------
	.section	.nv.shared.reserved.0,"aw",@nobits
	.weak		__nv_reservedSMEM_offset_0_alias
	.size		__nv_reservedSMEM_offset_0_alias, 0, 64
	.other		__nv_reservedSMEM_offset_0_alias,@"STO_CUDA_RESERVED_SHARED STV_DEFAULT"
__nv_reservedSMEM_offset_0_alias:
	.zero		0
	.zero		64


//--------------------- .nv.global                --------------------------
	.section	.nv.global,"aw",@nobits
.nv.global:
	.type		_ZN34_INTERNAL_39711a7a_4_k_cu_a80b5f3d6thrust24THRUST_300001_SM_1000_NS3seqE,@object
	.size		_ZN34_INTERNAL_39711a7a_4_k_cu_a80b5f3d6thrust24THRUST_300001_SM_1000_NS3seqE,(_ZN34_INTERNAL_39711a7a_4_k_cu_a80b5f3d4cuda3std3__48in_placeE - _ZN34_INTERNAL_39711a7a_4_k_cu_a80b5f3d6thrust24THRUST_300001_SM_1000_NS3seqE)
_ZN34_INTERNAL_39711a7a_4_k_cu_a80b5f3d6thrust24THRUST_300001_SM_1000_NS3seqE:
	.zero		1
	.type		_ZN34_INTERNAL_39711a7a_4_k_cu_a80b5f3d4cuda3std3__48in_placeE,@object
	.size		_ZN34_INTERNAL_39711a7a_4_k_cu_a80b5f3d4cuda3std3__48in_placeE,(_ZN34_INTERNAL_39711a7a_4_k_cu_a80b5f3d4cuda3std6ranges3__45__cpo4sizeE - _ZN34_INTERNAL_39711a7a_4_k_cu_a80b5f3d4cuda3std3__48in_placeE)
_ZN34_INTERNAL_39711a7a_4_k_cu_a80b5f3d4cuda3std3__48in_placeE:
	.zero		1
	.type		_ZN34_INTERNAL_39711a7a_4_k_cu_a80b5f3d4cuda3std6ranges3__45__cpo4sizeE,@object
	.size		_ZN34_INTERNAL_39711a7a_4_k_cu_a80b5f3d4cuda3std6ranges3__45__cpo4sizeE,(_ZN34_INTERNAL_39711a7a_4_k_cu_a80b5f3d6thrust24THRUST_300001_SM_1000_NS12placeholders2_3E - _ZN34_INTERNAL_39711a7a_4_k_cu_a80b5f3d4cuda3std6ranges3__45__cpo4sizeE)
_ZN34_INTERNAL_39711a7a_4_k_cu_a80b5f3d4cuda3std6ranges3__45__cpo4sizeE:
	.zero		1
	.type		_ZN34_INTERNAL_39711a7a_4_k_cu_a80b5f3d6thrust24THRUST_300001_SM_1000_NS12placeholders2_3E,@object
	.size		_ZN34_INTERNAL_39711a7a_4_k_cu_a80b5f3d6thrust24THRUST_300001_SM_1000_NS12placeholders2_3E,(_ZN34_INTERNAL_39711a7a_4_k_cu_a80b5f3d4cuda3std3__45__cpo6cbeginE - _ZN34_INTERNAL_39711a7a_4_k_cu_a80b5f3d6thrust24THRUST_300001_SM_1000_NS12placeholders2_3E)
_ZN34_INTERNAL_39711a7a_4_k_cu_a80b5f3d6thrust24THRUST_300001_SM_1000_NS12placeholders2_3E:
	.zero		1
	.type		_ZN34_INTERNAL_39711a7a_4_k_cu_a80b5f3d4cuda3std3__45__cpo6cbeginE,@object
	.size		_ZN34_INTERNAL_39711a7a_4_k_cu_a80b5f3d4cuda3std3__45__cpo6cbeginE,(_ZN34_INTERNAL_39711a7a_4_k_cu_a80b5f3d4cuda3std6ranges3__45__cpo6cbeginE - _ZN34_INTERNAL_39711a7a_4_k_cu_a80b5f3d4cuda3std3__45__cpo6cbeginE)
_ZN34_INTERNAL_39711a7a_4_k_cu_a80b5f3d4cuda3std3__45__cpo6cbeginE:
	.zero		1
	.type		_ZN34_INTERNAL_39711a7a_4_k_cu_a80b5f3d4cuda3std6ranges3__45__cpo6cbeginE,@object
	.size		_ZN34_INTERNAL_39711a7a_4_k_cu_a80b5f3d4cuda3std6ranges3__45__cpo6cbeginE,(_ZN34_INTERNAL_39711a7a_4_k_cu_a80b5f3d6thrust24THRUST_300001_SM_1000_NS12placeholders2_7E - _ZN34_INTERNAL_39711a7a_4_k_cu_a80b5f3d4cuda3std6ranges3__45__cpo6cbeginE)
_ZN34_INTERNAL_39711a7a_4_k_cu_a80b5f3d4cuda3std6ranges3__45__cpo6cbeginE:
	.zero		1
	.type		_ZN34_INTERNAL_39711a7a_4_k_cu_a80b5f3d6thrust24THRUST_300001_SM_1000_NS12placeholders2_7E,@object
	.size		_ZN34_INTERNAL_39711a7a_4_k_cu_a80b5f3d6thrust24THRUST_300001_SM_1000_NS12placeholders2_7E,(_ZN34_INTERNAL_39711a7a_4_k_cu_a80b5f3d4cuda3std3__45__cpo7crbeginE - _ZN34_INTERNAL_39711a7a_4_k_cu_a80b5f3d6thrust24THRUST_300001_SM_1000_NS12placeholders2_7E)
_ZN34_INTERNAL_39711a7a_4_k_cu_a80b5f3d6thrust24THRUST_300001_SM_1000_NS12placeholders2_7E:
	.zero		1
	.type		_ZN34_INTERNAL_39711a7a_4_k_cu_a80b5f3d4cuda3std3__45__cpo7crbeginE,@object
	.size		_ZN34_INTERNAL_39711a7a_4_k_cu_a80b5f3d4cuda3std3__45__cpo7crbeginE,(_ZN34_INTERNAL_39711a7a_4_k_cu_a80b5f3d4cuda3std6ranges3__45__cpo4nextE - _ZN34_INTERNAL_39711a7a_4_k_cu_a80b5f3d4cuda3std3__45__cpo7crbeginE)
_ZN34_INTERNAL_39711a7a_4_k_cu_a80b5f3d4cuda3std3__45__cpo7crbeginE:
	.zero		1
	.type		_ZN34_INTERNAL_39711a7a_4_k_cu_a80b5f3d4cuda3std6ranges3__45__cpo4nextE,@object
	.size		_ZN34_INTERNAL_39711a7a_4_k_cu_a80b5f3d4cuda3std6ranges3__45__cpo4nextE,(_ZN34_INTERNAL_39711a7a_4_k_cu_a80b5f3d4cuda3std6ranges3__45__cpo4swapE - _ZN34_INTERNAL_39711a7a_4_k_cu_a80b5f3d4cuda3std6ranges3__45__cpo4nextE)
_ZN34_INTERNAL_39711a7a_4_k_cu_a80b5f3d4cuda3std6ranges3__45__cpo4nextE:
	.zero		1
	.type		_ZN34_INTERNAL_39711a7a_4_k_cu_a80b5f3d4cuda3std6ranges3__45__cpo4swapE,@object
	.size		_ZN34_INTERNAL_39711a7a_4_k_cu_a80b5f3d4cuda3std6ranges3__45__cpo4swapE,(_ZN34_INTERNAL_39711a7a_4_k_cu_a80b5f3d6thrust24THRUST_300001_SM_1000_NS8cuda_cub10par_nosyncE - _ZN34_INTERNAL_39711a7a_4_k_cu_a80b5f3d4cuda3std6ranges3__45__cpo4swapE)
_ZN34_INTERNAL_39711a7a_4_k_cu_a80b5f3d4cuda3std6ranges3__45__cpo4swapE:
	.zero		1
	.type		_ZN34_INTERNAL_39711a7a_4_k_cu_a80b5f3d6thrust24THRUST_300001_SM_1000_NS8cuda_cub10par_nosyncE,@object
	.size		_ZN34_INTERNAL_39711a7a_4_k_cu_a80b5f3d6thrust24THRUST_300001_SM_1000_NS8cuda_cub10par_nosyncE,(_ZN34_INTERNAL_39711a7a_4_k_cu_a80b5f3d6thrust24THRUST_300001_SM_1000_NS12placeholders2_9E - _ZN34_INTERNAL_39711a7a_4_k_cu_a80b5f3d6thrust24THRUST_300001_SM_1000_NS8cuda_cub10par_nosyncE)
_ZN34_INTERNAL_39711a7a_4_k_cu_a80b5f3d6thrust24THRUST_300001_SM_1000_NS8cuda_cub10par_nosyncE:
	.zero		1
	.type		_ZN34_INTERNAL_39711a7a_4_k_cu_a80b5f3d6thrust24THRUST_300001_SM_1000_NS12placeholders2_9E,@object
	.size		_ZN34_INTERNAL_39711a7a_4_k_cu_a80b5f3d6thrust24THRUST_300001_SM_1000_NS12placeholders2_9E,(_ZN34_INTERNAL_39711a7a_4_k_cu_a80b5f3d4cuda3std3__436_GLOBAL__N__39711a7a_4_k_cu_a80b5f3d6ignoreE - _ZN34_INTERNAL_39711a7a_4_k_cu_a80b5f3d6thrust24THRUST_300001_SM_1000_NS12placeholders2_9E)
_ZN34_INTERNAL_39711a7a_4_k_cu_a80b5f3d6thrust24THRUST_300001_SM_1000_NS12placeholders2_9E:
	.zero		1
	.type		_ZN34_INTERNAL_39711a7a_4_k_cu_a80b5f3d4cuda3std3__436_GLOBAL__N__39711a7a_4_k_cu_a80b5f3d6ignoreE,@object
	.size		_ZN34_INTERNAL_39711a7a_4_k_cu_a80b5f3d4cuda3std3__436_GLOBAL__N__39711a7a_4_k_cu_a80b5f3d6ignoreE,(_ZN34_INTERNAL_39711a7a_4_k_cu_a80b5f3d4cuda3std6ranges3__45__cpo4dataE - _ZN34_INTERNAL_39711a7a_4_k_cu_a80b5f3d4cuda3std3__436_GLOBAL__N__39711a7a_4_k_cu_a80b5f3d6ignoreE)
_ZN34_INTERNAL_39711a7a_4_k_cu_a80b5f3d4cuda3std3__436_GLOBAL__N__39711a7a_4_k_cu_a80b5f3d6ignoreE:
	.zero		1
	.type		_ZN34_INTERNAL_39711a7a_4_k_cu_a80b5f3d4cuda3std6ranges3__45__cpo4dataE,@object
	.size		_ZN34_INTERNAL_39711a7a_4_k_cu_a80b5f3d4cuda3std6ranges3__45__cpo4dataE,(_ZN34_INTERNAL_39711a7a_4_k_cu_a80b5f3d6thrust24THRUST_300001_SM_1000_NS12placeholders2_1E - _ZN34_INTERNAL_39711a7a_4_k_cu_a80b5f3d4cuda3std6ranges3__45__cpo4dataE)
_ZN34_INTERNAL_39711a7a_4_k_cu_a80b5f3d4cuda3std6ranges3__45__cpo4dataE:
	.zero		1
	.type		_ZN34_INTERNAL_39711a7a_4_k_cu_a80b5f3d6thrust24THRUST_300001_SM_1000_NS12placeholders2_1E,@object
	.size		_ZN34_INTERNAL_39711a7a_4_k_cu_a80b5f3d6thrust24THRUST_300001_SM_1000_NS12placeholders2_1E,(_ZN34_INTERNAL_39711a7a_4_k_cu_a80b5f3d4cuda3std3__45__cpo5beginE - _ZN34_INTERNAL_39711a7a_4_k_cu_a80b5f3d6thrust24THRUST_300001_SM_1000_NS12placeholders2_1E)
_ZN34_INTERNAL_39711a7a_4_k_cu_a80b5f3d6thrust24THRUST_300001_SM_1000_NS12placeholders2_1E:
	.zero		1
	.type		_ZN34_INTERNAL_39711a7a_4_k_cu_a80b5f3d4cuda3std3__45__cpo5beginE,@object
	.size		_ZN34_INTERNAL_39711a7a_4_k_cu_a80b5f3d4cuda3std3__45__cpo5beginE,(_ZN34_INTERNAL_39711a7a_4_k_cu_a80b5f3d4cuda3std6ranges3__45__cpo5beginE - _ZN34_INTERNAL_39711a7a_4_k_cu_a80b5f3d4cuda3std3__45__cpo5beginE)
_ZN34_INTERNAL_39711a7a_4_k_cu_a80b5f3d4cuda3std3__45__cpo5beginE:
	.zero		1
	.type		_ZN34_INTERNAL_39711a7a_4_k_cu_a80b5f3d4cuda3std6ranges3__45__cpo5beginE,@object
	.size		_ZN34_INTERNAL_39711a7a_4_k_cu_a80b5f3d4cuda3std6ranges3__45__cpo5beginE,(_ZN34_INTERNAL_39711a7a_4_k_cu_a80b5f3d6thrust24THRUST_300001_SM_1000_NS12placeholders2_5E - _ZN34_INTERNAL_39711a7a_4_k_cu_a80b5f3d4cuda3std6ranges3__45__cpo5beginE)
_ZN34_INTERNAL_39711a7a_4_k_cu_a80b5f3d4cuda3std6ranges3__45__cpo5beginE:
	.zero		1
	.type		_ZN34_INTERNAL_39711a7a_4_k_cu_a80b5f3d6thrust24THRUST_300001_SM_1000_NS12placeholders2_5E,@object
	.size		_ZN34_INTERNAL_39711a7a_4_k_cu_a80b5f3d6thrust24THRUST_300001_SM_1000_NS12placeholders2_5E,(_ZN34_INTERNAL_39711a7a_4_k_cu_a80b5f3d4cuda3std3__45__cpo6rbeginE - _ZN34_INTERNAL_39711a7a_4_k_cu_a80b5f3d6thrust24THRUST_300001_SM_1000_NS12placeholders2_5E)
_ZN34_INTERNAL_39711a7a_4_k_cu_a80b5f3d6thrust24THRUST_300001_SM_1000_NS12placeholders2_5E:
	.zero		1
	.type		_ZN34_INTERNAL_39711a7a_4_k_cu_a80b5f3d4cuda3std3__45__cpo6rbeginE,@object
	.size		_ZN34_INTERNAL_39711a7a_4_k_cu_a80b5f3d4cuda3std3__45__cpo6rbeginE,(_ZN34_INTERNAL_39711a7a_4_k_cu_a80b5f3d4cuda3std6ranges3__45__cpo7advanceE - _ZN34_INTERNAL_39711a7a_4_k_cu_a80b5f3d4cuda3std3__45__cpo6rbeginE)
_ZN34_INTERNAL_39711a7a_4_k_cu_a80b5f3d4cuda3std3__45__cpo6rbeginE:
	.zero		1
	.type		_ZN34_INTERNAL_39711a7a_4_k_cu_a80b5f3d4cuda3std6ranges3__45__cpo7advanceE,@object
	.size		_ZN34_INTERNAL_39711a7a_4_k_cu_a80b5f3d4cuda3std6ranges3__45__cpo7advanceE,(_ZN34_INTERNAL_39711a7a_4_k_cu_a80b5f3d4cuda3std3__47nulloptE - _ZN34_INTERNAL_39711a7a_4_k_cu_a80b5f3d4cuda3std6ranges3__45__cpo7advanceE)
_ZN34_INTERNAL_39711a7a_4_k_cu_a80b5f3d4cuda3std6ranges3__45__cpo7advanceE:
	.zero		1
	.type		_ZN34_INTERNAL_39711a7a_4_k_cu_a80b5f3d4cuda3std3__47nulloptE,@object
	.size		_ZN34_INTERNAL_39711a7a_4_k_cu_a80b5f3d4cuda3std3__47nulloptE,(_ZN34_INTERNAL_39711a7a_4_k_cu_a80b5f3d4cuda3std6ranges3__45__cpo8distanceE - _ZN34_INTERNAL_39711a7a_4_k_cu_a80b5f3d4cuda3std3__47nulloptE)
_ZN34_INTERNAL_39711a7a_4_k_cu_a80b5f3d4cuda3std3__47nulloptE:
	.zero		1
	.type		_ZN34_INTERNAL_39711a7a_4_k_cu_a80b5f3d4cuda3std6ranges3__45__cpo8distanceE,@object
	.size		_ZN34_INTERNAL_39711a7a_4_k_cu_a80b5f3d4cuda3std6ranges3__45__cpo8distanceE,(_ZN34_INTERNAL_39711a7a_4_k_cu_a80b5f3d6thrust24THRUST_300001_SM_1000_NS12placeholders3_10E - _ZN34_INTERNAL_39711a7a_4_k_cu_a80b5f3d4cuda3std6ranges3__45__cpo8distanceE)
_ZN34_INTERNAL_39711a7a_4_k_cu_a80b5f3d4cuda3std6ranges3__45__cpo8distanceE:
	.zero		1
	.type		_ZN34_INTERNAL_39711a7a_4_k_cu_a80b5f3d6thrust24THRUST_300001_SM_1000_NS12placeholders3_10E,@object
	.size		_ZN34_INTERNAL_39711a7a_4_k_cu_a80b5f3d6thrust24THRUST_300001_SM_1000_NS12placeholders3_10E,(_ZN34_INTERNAL_39711a7a_4_k_cu_a80b5f3d4cuda3std3__419piecewise_constructE - _ZN34_INTERNAL_39711a7a_4_k_cu_a80b5f3d6thrust24THRUST_300001_SM_1000_NS12placeholders3_10E)
_ZN34_INTERNAL_39711a7a_4_k_cu_a80b5f3d6thrust24THRUST_300001_SM_1000_NS12placeholders3_10E:
	.zero		1
	.type		_ZN34_INTERNAL_39711a7a_4_k_cu_a80b5f3d4cuda3std3__419piecewise_constructE,@object
	.size		_ZN34_INTERNAL_39711a7a_4_k_cu_a80b5f3d4cuda3std3__419piecewise_constructE,(_ZN34_INTERNAL_39711a7a_4_k_cu_a80b5f3d4cuda3std6ranges3__45__cpo5cdataE - _ZN34_INTERNAL_39711a7a_4_k_cu_a80b5f3d4cuda3std3__419piecewise_constructE)
_ZN34_INTERNAL_39711a7a_4_k_cu_a80b5f3d4cuda3std3__419piecewise_constructE:
	.zero		1
	.type		_ZN34_INTERNAL_39711a7a_4_k_cu_a80b5f3d4cuda3std6ranges3__45__cpo5cdataE,@object
	.size		_ZN34_INTERNAL_39711a7a_4_k_cu_a80b5f3d4cuda3std6ranges3__45__cpo5cdataE,(_ZN34_INTERNAL_39711a7a_4_k_cu_a80b5f3d6thrust24THRUST_300001_SM_1000_NS12placeholders2_2E - _ZN34_INTERNAL_39711a7a_4_k_cu_a80b5f3d4cuda3std6ranges3__45__cpo5cdataE)
_ZN34_INTERNAL_39711a7a_4_k_cu_a80b5f3d4cuda3std6ranges3__45__cpo5cdataE:
	.zero		1
	.type		_ZN34_INTERNAL_39711a7a_4_k_cu_a80b5f3d6thrust24THRUST_300001_SM_1000_NS12placeholders2_2E,@object
	.size		_ZN34_INTERNAL_39711a7a_4_k_cu_a80b5f3d6thrust24THRUST_300001_SM_1000_NS12placeholders2_2E,(_ZN34_INTERNAL_39711a7a_4_k_cu_a80b5f3d4cuda3std3__45__cpo3endE - _ZN34_INTERNAL_39711a7a_4_k_cu_a80b5f3d6thrust24THRUST_300001_SM_1000_NS12placeholders2_2E)
_ZN34_INTERNAL_39711a7a_4_k_cu_a80b5f3d6thrust24THRUST_300001_SM_1000_NS12placeholders2_2E:
	.zero		1
	.type		_ZN34_INTERNAL_39711a7a_4_k_cu_a80b5f3d4cuda3std3__45__cpo3endE,@object
	.size		_ZN34_INTERNAL_39711a7a_4_k_cu_a80b5f3d4cuda3std3__45__cpo3endE,(_ZN34_INTERNAL_39711a7a_4_k_cu_a80b5f3d4cuda3std6ranges3__45__cpo3endE - _ZN34_INTERNAL_39711a7a_4_k_cu_a80b5f3d4cuda3std3__45__cpo3endE)
_ZN34_INTERNAL_39711a7a_4_k_cu_a80b5f3d4cuda3std3__45__cpo3endE:
	.zero		1
	.type		_ZN34_INTERNAL_39711a7a_4_k_cu_a80b5f3d4cuda3std6ranges3__45__cpo3endE,@object
	.size		_ZN34_INTERNAL_39711a7a_4_k_cu_a80b5f3d4cuda3std6ranges3__45__cpo3endE,(_ZN34_INTERNAL_39711a7a_4_k_cu_a80b5f3d6thrust24THRUST_300001_SM_1000_NS12placeholders2_6E - _ZN34_INTERNAL_39711a7a_4_k_cu_a80b5f3d4cuda3std6ranges3__45__cpo3endE)
_ZN34_INTERNAL_39711a7a_4_k_cu_a80b5f3d4cuda3std6ranges3__45__cpo3endE:
	.zero		1
	.type		_ZN34_INTERNAL_39711a7a_4_k_cu_a80b5f3d6thrust24THRUST_300001_SM_1000_NS12placeholders2_6E,@object
	.size		_ZN34_INTERNAL_39711a7a_4_k_cu_a80b5f3d6thrust24THRUST_300001_SM_1000_NS12placeholders2_6E,(_ZN34_INTERNAL_39711a7a_4_k_cu_a80b5f3d4cuda3std3__45__cpo4rendE - _ZN34_INTERNAL_39711a7a_4_k_cu_a80b5f3d6thrust24THRUST_300001_SM_1000_NS12placeholders2_6E)
_ZN34_INTERNAL_39711a7a_4_k_cu_a80b5f3d6thrust24THRUST_300001_SM_1000_NS12placeholders2_6E:
	.zero		1
	.type		_ZN34_INTERNAL_39711a7a_4_k_cu_a80b5f3d4cuda3std3__45__cpo4rendE,@object
	.size		_ZN34_INTERNAL_39711a7a_4_k_cu_a80b5f3d4cuda3std3__45__cpo4rendE,(_ZN34_INTERNAL_39711a7a_4_k_cu_a80b5f3d4cuda3std6ranges3__45__cpo9iter_swapE - _ZN34_INTERNAL_39711a7a_4_k_cu_a80b5f3d4cuda3std3__45__cpo4rendE)
_ZN34_INTERNAL_39711a7a_4_k_cu_a80b5f3d4cuda3std3__45__cpo4rendE:
	.zero		1
	.type		_ZN34_INTERNAL_39711a7a_4_k_cu_a80b5f3d4cuda3std6ranges3__45__cpo9iter_swapE,@object
	.size		_ZN34_INTERNAL_39711a7a_4_k_cu_a80b5f3d4cuda3std6ranges3__45__cpo9iter_swapE,(_ZN34_INTERNAL_39711a7a_4_k_cu_a80b5f3d4cuda3std3__48unexpectE - _ZN34_INTERNAL_39711a7a_4_k_cu_a80b5f3d4cuda3std6ranges3__45__cpo9iter_swapE)
_ZN34_INTERNAL_39711a7a_4_k_cu_a80b5f3d4cuda3std6ranges3__45__cpo9iter_swapE:
	.zero		1
	.type		_ZN34_INTERNAL_39711a7a_4_k_cu_a80b5f3d4cuda3std3__48unexpectE,@object
	.size		_ZN34_INTERNAL_39711a7a_4_k_cu_a80b5f3d4cuda3std3__48unexpectE,(_ZN34_INTERNAL_39711a7a_4_k_cu_a80b5f3d6thrust24THRUST_300001_SM_1000_NS8cuda_cub3parE - _ZN34_INTERNAL_39711a7a_4_k_cu_a80b5f3d4cuda3std3__48unexpectE)
_ZN34_INTERNAL_39711a7a_4_k_cu_a80b5f3d4cuda3std3__48unexpectE:
	.zero		1
	.type		_ZN34_INTERNAL_39711a7a_4_k_cu_a80b5f3d6thrust24THRUST_300001_SM_1000_NS8cuda_cub3parE,@object
	.size		_ZN34_INTERNAL_39711a7a_4_k_cu_a80b5f3d6thrust24THRUST_300001_SM_1000_NS8cuda_cub3parE,(_ZN34_INTERNAL_39711a7a_4_k_cu_a80b5f3d6thrust24THRUST_300001_SM_1000_NS12placeholders2_4E - _ZN34_INTERNAL_39711a7a_4_k_cu_a80b5f3d6thrust24THRUST_300001_SM_1000_NS8cuda_cub3parE)
_ZN34_INTERNAL_39711a7a_4_k_cu_a80b5f3d6thrust24THRUST_300001_SM_1000_NS8cuda_cub3parE:
	.zero		1
	.type		_ZN34_INTERNAL_39711a7a_4_k_cu_a80b5f3d6thrust24THRUST_300001_SM_1000_NS12placeholders2_4E,@object
	.size		_ZN34_INTERNAL_39711a7a_4_k_cu_a80b5f3d6thrust24THRUST_300001_SM_1000_NS12placeholders2_4E,(_ZN34_INTERNAL_39711a7a_4_k_cu_a80b5f3d4cuda3std3__45__cpo4cendE - _ZN34_INTERNAL_39711a7a_4_k_cu_a80b5f3d6thrust24THRUST_300001_SM_1000_NS12placeholders2_4E)
_ZN34_INTERNAL_39711a7a_4_k_cu_a80b5f3d6thrust24THRUST_300001_SM_1000_NS12placeholders2_4E:
	.zero		1
	.type		_ZN34_INTERNAL_39711a7a_4_k_cu_a80b5f3d4cuda3std3__45__cpo4cendE,@object
	.size		_ZN34_INTERNAL_39711a7a_4_k_cu_a80b5f3d4cuda3std3__45__cpo4cendE,(_ZN34_INTERNAL_39711a7a_4_k_cu_a80b5f3d4cuda3std6ranges3__45__cpo4cendE - _ZN34_INTERNAL_39711a7a_4_k_cu_a80b5f3d4cuda3std3__45__cpo4cendE)
_ZN34_INTERNAL_39711a7a_4_k_cu_a80b5f3d4cuda3std3__45__cpo4cendE:
	.zero		1
	.type		_ZN34_INTERNAL_39711a7a_4_k_cu_a80b5f3d4cuda3std6ranges3__45__cpo4cendE,@object
	.size		_ZN34_INTERNAL_39711a7a_4_k_cu_a80b5f3d4cuda3std6ranges3__45__cpo4cendE,(_ZN34_INTERNAL_39711a7a_4_k_cu_a80b5f3d4cuda3std3__420unreachable_sentinelE - _ZN34_INTERNAL_39711a7a_4_k_cu_a80b5f3d4cuda3std6ranges3__45__cpo4cendE)
_ZN34_INTERNAL_39711a7a_4_k_cu_a80b5f3d4cuda3std6ranges3__45__cpo4cendE:
	.zero		1
	.type		_ZN34_INTERNAL_39711a7a_4_k_cu_a80b5f3d4cuda3std3__420unreachable_sentinelE,@object
	.size		_ZN34_INTERNAL_39711a7a_4_k_cu_a80b5f3d4cuda3std3__420unreachable_sentinelE,(_ZN34_INTERNAL_39711a7a_4_k_cu_a80b5f3d4cuda3std6ranges3__45__cpo5ssizeE - _ZN34_INTERNAL_39711a7a_4_k_cu_a80b5f3d4cuda3std3__420unreachable_sentinelE)
_ZN34_INTERNAL_39711a7a_4_k_cu_a80b5f3d4cuda3std3__420unreachable_sentinelE:
	.zero		1
	.type		_ZN34_INTERNAL_39711a7a_4_k_cu_a80b5f3d4cuda3std6ranges3__45__cpo5ssizeE,@object
	.size		_ZN34_INTERNAL_39711a7a_4_k_cu_a80b5f3d4cuda3std6ranges3__45__cpo5ssizeE,(_ZN34_INTERNAL_39711a7a_4_k_cu_a80b5f3d6thrust24THRUST_300001_SM_1000_NS12placeholders2_8E - _ZN34_INTERNAL_39711a7a_4_k_cu_a80b5f3d4cuda3std6ranges3__45__cpo5ssizeE)
_ZN34_INTERNAL_39711a7a_4_k_cu_a80b5f3d4cuda3std6ranges3__45__cpo5ssizeE:
	.zero		1
	.type		_ZN34_INTERNAL_39711a7a_4_k_cu_a80b5f3d6thrust24THRUST_300001_SM_1000_NS12placeholders2_8E,@object
	.size		_ZN34_INTERNAL_39711a7a_4_k_cu_a80b5f3d6thrust24THRUST_300001_SM_1000_NS12placeholders2_8E,(_ZN34_INTERNAL_39711a7a_4_k_cu_a80b5f3d4cuda3std3__45__cpo5crendE - _ZN34_INTERNAL_39711a7a_4_k_cu_a80b5f3d6thrust24THRUST_300001_SM_1000_NS12placeholders2_8E)
_ZN34_INTERNAL_39711a7a_4_k_cu_a80b5f3d6thrust24THRUST_300001_SM_1000_NS12placeholders2_8E:
	.zero		1
	.type		_ZN34_INTERNAL_39711a7a_4_k_cu_a80b5f3d4cuda3std3__45__cpo5crendE,@object
	.size		_ZN34_INTERNAL_39711a7a_4_k_cu_a80b5f3d4cuda3std3__45__cpo5crendE,(_ZN34_INTERNAL_39711a7a_4_k_cu_a80b5f3d4cuda3std6ranges3__45__cpo4prevE - _ZN34_INTERNAL_39711a7a_4_k_cu_a80b5f3d4cuda3std3__45__cpo5crendE)
_ZN34_INTERNAL_39711a7a_4_k_cu_a80b5f3d4cuda3std3__45__cpo5crendE:
	.zero		1
	.type		_ZN34_INTERNAL_39711a7a_4_k_cu_a80b5f3d4cuda3std6ranges3__45__cpo4prevE,@object
	.size		_ZN34_INTERNAL_39711a7a_4_k_cu_a80b5f3d4cuda3std6ranges3__45__cpo4prevE,(_ZN34_INTERNAL_39711a7a_4_k_cu_a80b5f3d4cuda3std6ranges3__45__cpo9iter_moveE - _ZN34_INTERNAL_39711a7a_4_k_cu_a80b5f3d4cuda3std6ranges3__45__cpo4prevE)
_ZN34_INTERNAL_39711a7a_4_k_cu_a80b5f3d4cuda3std6ranges3__45__cpo4prevE:
	.zero		1
	.type		_ZN34_INTERNAL_39711a7a_4_k_cu_a80b5f3d4cuda3std6ranges3__45__cpo9iter_moveE,@object
	.size		_ZN34_INTERNAL_39711a7a_4_k_cu_a80b5f3d4cuda3std6ranges3__45__cpo9iter_moveE,(_ZN34_INTERNAL_39711a7a_4_k_cu_a80b5f3d6thrust24THRUST_300001_SM_1000_NS6system6detail10sequential3seqE - _ZN34_INTERNAL_39711a7a_4_k_cu_a80b5f3d4cuda3std6ranges3__45__cpo9iter_moveE)
_ZN34_INTERNAL_39711a7a_4_k_cu_a80b5f3d4cuda3std6ranges3__45__cpo9iter_moveE:
	.zero		1
	.type		_ZN34_INTERNAL_39711a7a_4_k_cu_a80b5f3d6thrust24THRUST_300001_SM_1000_NS6system6detail10sequential3seqE,@object
	.size		_ZN34_INTERNAL_39711a7a_4_k_cu_a80b5f3d6thrust24THRUST_300001_SM_1000_NS6system6detail10sequential3seqE,(.L_40 - _ZN34_INTERNAL_39711a7a_4_k_cu_a80b5f3d6thrust24THRUST_300001_SM_1000_NS6system6detail10sequential3seqE)
_ZN34_INTERNAL_39711a7a_4_k_cu_a80b5f3d6thrust24THRUST_300001_SM_1000_NS6system6detail10sequential3seqE:
	.zero		1
.L_40:


//--------------------- .nv.constant0._ZN3cub18CUB_300001_SM_10006detail11EmptyKernelIvEEvv --------------------------
	.section	.nv.constant0._ZN3cub18CUB_300001_SM_10006detail11EmptyKernelIvEEvv,"a",@progbits
	.sectionflags	@""
	.align	4
.nv.constant0._ZN3cub18CUB_300001_SM_10006detail11EmptyKernelIvEEvv:
	.zero		896


//--------------------- .nv.constant0._Z21gpu_GA_post_crossoverP17curandStateXORWOWPdS1_S1_iii --------------------------
	.section	.nv.constant0._Z21gpu_GA_post_crossoverP17curandStateXORWOWPdS1_S1_iii,"a",@progbits
	.sectionflags	@""
	.align	4
.nv.constant0._Z21gpu_GA_post_crossoverP17curandStateXORWOWPdS1_S1_iii:
	.zero		940


//--------------------- .nv.constant0._Z20gpu_GA_pre_crossoverP17curandStateXORWOWPdS1_S1_iii --------------------------
	.section	.nv.constant0._Z20gpu_GA_pre_crossoverP17curandStateXORWOWPdS1_S1_iii,"a",@progbits
	.sectionflags	@""
	.align	4
.nv.constant0._Z20gpu_GA_pre_crossoverP17curandStateXORWOWPdS1_S1_iii:
	.zero		940


//--------------------- .nv.constant0._Z12setup_kernelP17curandStateXORWOWm --------------------------
	.section	.nv.constant0._Z12setup_kernelP17curandStateXORWOWm,"a",@progbits
	.sectionflags	@""
	.align	4
.nv.constant0._Z12setup_kernelP17curandStateXORWOWm:
	.zero		912


//--------------------- SYMBOLS --------------------------

	.type		.nv.reservedSmem.offset0,@object
	.size		.nv.reservedSmem.offset0,0x4
